	.headerflags	@"EF_CUDA_TEXMODE_UNIFIED EF_CUDA_64BIT_ADDRESS EF_CUDA_ACCELERATORS EF_CUDA_SM90 EF_CUDA_VIRTUAL_SM(EF_CUDA_SM90)"
	.elftype	@"ET_EXEC"


//--------------------- .nv.info                  --------------------------
	.section	.nv.info,"",@"SHT_CUDA_INFO"
	.align	4


	//----- nvinfo : EIATTR_REGCOUNT
	.align		4
        /*0000*/ 	.byte	0x04, 0x2f
        /*0002*/ 	.short	(.L_4 - .L_3)
	.align		4
.L_3:
        /*0004*/ 	.word	index@(triton_red_fused__to_copy_add_div_embedding_dense_backward_mul_pow_sum_13)
        /*0008*/ 	.word	0x00000032


	//----- nvinfo : EIATTR_MIN_STACK_SIZE
	.align		4
.L_4:
        /*000c*/ 	.byte	0x04, 0x12
        /*000e*/ 	.short	(.L_6 - .L_5)
	.align		4
.L_5:
        /*0010*/ 	.word	index@(triton_red_fused__to_copy_add_div_embedding_dense_backward_mul_pow_sum_13)
        /*0014*/ 	.word	0x00000000


	//----- nvinfo : EIATTR_FRAME_SIZE
	.align		4
.L_6:
        /*0018*/ 	.byte	0x04, 0x11
        /*001a*/ 	.short	(.L_8 - .L_7)
	.align		4
.L_7:
        /*001c*/ 	.word	index@(triton_red_fused__to_copy_add_div_embedding_dense_backward_mul_pow_sum_13)
        /*0020*/ 	.word	0x00000000


	//----- nvinfo : EIATTR_MIN_STACK_SIZE
	.align		4
.L_8:
        /*0024*/ 	.byte	0x04, 0x12
        /*0026*/ 	.short	(.L_10 - .L_9)
	.align		4
.L_9:
        /*0028*/ 	.word	index@(triton_red_fused__to_copy_add_div_embedding_dense_backward_mul_pow_sum_13)
        /*002c*/ 	.word	0x00000000
.L_10:


//--------------------- .nv.info.triton_red_fused__to_copy_add_div_embedding_dense_backward_mul_pow_sum_13 --------------------------
	.section	.nv.info.triton_red_fused__to_copy_add_div_embedding_dense_backward_mul_pow_sum_13,"",@"SHT_CUDA_INFO"
	.sectionflags	@""
	.align	4


	//----- nvinfo : EIATTR_CUDA_API_VERSION
	.align		4
        /*0000*/ 	.byte	0x04, 0x37
        /*0002*/ 	.short	(.L_12 - .L_11)
.L_11:
        /*0004*/ 	.word	0x0000007c


	//----- nvinfo : EIATTR_KPARAM_INFO
	.align		4
.L_12:
        /*0008*/ 	.byte	0x04, 0x17
        /*000a*/ 	.short	(.L_14 - .L_13)
.L_13:
        /*000c*/ 	.word	0x00000000
        /*0010*/ 	.short	0x000b
        /*0012*/ 	.short	0x0050
        /*0014*/ 	.byte	0x00, 0xf4, 0x21, 0x00


	//----- nvinfo : EIATTR_KPARAM_INFO
	.align		4
.L_14:
        /*0018*/ 	.byte	0x04, 0x17
        /*001a*/ 	.short	(.L_16 - .L_15)
.L_15:
        /*001c*/ 	.word	0x00000000
        /*0020*/ 	.short	0x000a
        /*0022*/ 	.short	0x004c
        /*0024*/ 	.byte	0x00, 0xf0, 0x11, 0x00


	//----- nvinfo : EIATTR_KPARAM_INFO
	.align		4
.L_16:
        /*0028*/ 	.byte	0x04, 0x17
        /*002a*/ 	.short	(.L_18 - .L_17)
.L_17:
        /*002c*/ 	.word	0x00000000
        /*0030*/ 	.short	0x0009
        /*0032*/ 	.short	0x0048
        /*0034*/ 	.byte	0x00, 0xf0, 0x11, 0x00


	//----- nvinfo : EIATTR_KPARAM_INFO
	.align		4
.L_18:
        /*0038*/ 	.byte	0x04, 0x17
        /*003a*/ 	.short	(.L_20 - .L_19)
.L_19:
        /*003c*/ 	.word	0x00000000
        /*0040*/ 	.short	0x0008
        /*0042*/ 	.short	0x0040
        /*0044*/ 	.byte	0x00, 0xf4, 0x21, 0x00


	//----- nvinfo : EIATTR_KPARAM_INFO
	.align		4
.L_20:
        /*0048*/ 	.byte	0x04, 0x17
        /*004a*/ 	.short	(.L_22 - .L_21)
.L_21:
        /*004c*/ 	.word	0x00000000
        /*0050*/ 	.short	0x0007
        /*0052*/ 	.short	0x0038
        /*0054*/ 	.byte	0x00, 0xf4, 0x21, 0x00


	//----- nvinfo : EIATTR_KPARAM_INFO
	.align		4
.L_22:
        /*0058*/ 	.byte	0x04, 0x17
        /*005a*/ 	.short	(.L_24 - .L_23)
.L_23:
        /*005c*/ 	.word	0x00000000
        /*0060*/ 	.short	0x0006
        /*0062*/ 	.short	0x0030
        /*0064*/ 	.byte	0x00, 0xf4, 0x21, 0x00


	//----- nvinfo : EIATTR_KPARAM_INFO
	.align		4
.L_24:
        /*0068*/ 	.byte	0x04, 0x17
        /*006a*/ 	.short	(.L_26 - .L_25)
.L_25:
        /*006c*/ 	.word	0x00000000
        /*0070*/ 	.short	0x0005
        /*0072*/ 	.short	0x0028
        /*0074*/ 	.byte	0x00, 0xf4, 0x21, 0x00


	//----- nvinfo : EIATTR_KPARAM_INFO
	.align		4
.L_26:
        /*0078*/ 	.byte	0x04, 0x17
        /*007a*/ 	.short	(.L_28 - .L_27)
.L_27:
        /*007c*/ 	.word	0x00000000
        /*0080*/ 	.short	0x0004
        /*0082*/ 	.short	0x0020
        /*0084*/ 	.byte	0x00, 0xf4, 0x21, 0x00


	//----- nvinfo : EIATTR_KPARAM_INFO
	.align		4
.L_28:
        /*0088*/ 	.byte	0x04, 0x17
        /*008a*/ 	.short	(.L_30 - .L_29)
.L_29:
        /*008c*/ 	.word	0x00000000
        /*0090*/ 	.short	0x0003
        /*0092*/ 	.short	0x0018
        /*0094*/ 	.byte	0x00, 0xf4, 0x21, 0x00


	//----- nvinfo : EIATTR_KPARAM_INFO
	.align		4
.L_30:
        /*0098*/ 	.byte	0x04, 0x17
        /*009a*/ 	.short	(.L_32 - .L_31)
.L_31:
        /*009c*/ 	.word	0x00000000
        /*00a0*/ 	.short	0x0002
        /*00a2*/ 	.short	0x0010
        /*00a4*/ 	.byte	0x00, 0xf4, 0x21, 0x00


	//----- nvinfo : EIATTR_KPARAM_INFO
	.align		4
.L_32:
        /*00a8*/ 	.byte	0x04, 0x17
        /*00aa*/ 	.short	(.L_34 - .L_33)
.L_33:
        /*00ac*/ 	.word	0x00000000
        /*00b0*/ 	.short	0x0001
        /*00b2*/ 	.short	0x0008
        /*00b4*/ 	.byte	0x00, 0xf4, 0x21, 0x00


	//----- nvinfo : EIATTR_KPARAM_INFO
	.align		4
.L_34:
        /*00b8*/ 	.byte	0x04, 0x17
        /*00ba*/ 	.short	(.L_36 - .L_35)
.L_35:
        /*00bc*/ 	.word	0x00000000
        /*00c0*/ 	.short	0x0000
        /*00c2*/ 	.short	0x0000
        /*00c4*/ 	.byte	0x00, 0xf4, 0x21, 0x00


	//----- nvinfo : EIATTR_SPARSE_MMA_MASK
	.align		4
.L_36:
        /*00c8*/ 	.byte	0x03, 0x50
        /*00ca*/ 	.short	0x0000


	//----- nvinfo : EIATTR_MAXREG_COUNT
	.align		4
        /*00cc*/ 	.byte	0x03, 0x1b
        /*00ce*/ 	.short	0x0080


	//----- nvinfo : EIATTR_EXTERNS
	.align		4
        /*00d0*/ 	.byte	0x04, 0x0f
        /*00d2*/ 	.short	(.L_38 - .L_37)


	//   ....[0]....
	.align		4
.L_37:
        /*00d4*/ 	.word	index@(__assertfail)


	//----- nvinfo : EIATTR_COOP_GROUP_MASK_REGIDS
	.align		4
.L_38:
        /*00d8*/ 	.byte	0x04, 0x29
        /*00da*/ 	.short	(.L_40 - .L_39)


	//   ....[0]....
.L_39:
        /*00dc*/ 	.word	0xffffffff


	//   ....[1]....
        /*00e0*/ 	.word	0xffffffff


	//   ....[2]....
        /*00e4*/ 	.word	0xffffffff


	//   ....[3]....
        /*00e8*/ 	.word	0xffffffff


	//   ....[4]....
        /*00ec*/ 	.word	0xffffffff


	//   ....[5]....
        /*00f0*/ 	.word	0xffffffff


	//----- nvinfo : EIATTR_COOP_GROUP_INSTR_OFFSETS
	.align		4
.L_40:
        /*00f4*/ 	.byte	0x04, 0x28
        /*00f6*/ 	.short	(.L_42 - .L_41)


	//   ....[0]....
.L_41:
        /*00f8*/ 	.word	0x00000a10


	//   ....[1]....
        /*00fc*/ 	.word	0x00000a30


	//   ....[2]....
        /*0100*/ 	.word	0x00000a60


	//   ....[3]....
        /*0104*/ 	.word	0x00000aa0


	//   ....[4]....
        /*0108*/ 	.word	0x00000af0


	//   ....[5]....
        /*010c*/ 	.word	0x00000b80


	//----- nvinfo : EIATTR_SYSCALL_OFFSETS
	.align		4
.L_42:
        /*0110*/ 	.byte	0x04, 0x46
        /*0112*/ 	.short	(.L_44 - .L_43)


	//   ....[0]....
.L_43:
        /*0114*/ 	.word	0x00002060


	//----- nvinfo : EIATTR_EXIT_INSTR_OFFSETS
	.align		4
.L_44:
        /*0118*/ 	.byte	0x04, 0x1c
        /*011a*/ 	.short	(.L_46 - .L_45)


	//   ....[0]....
.L_45:
        /*011c*/ 	.word	0x00001f60


	//----- nvinfo : EIATTR_REQNTID
	.align		4
.L_46:
        /*0120*/ 	.byte	0x04, 0x10
        /*0122*/ 	.short	(.L_48 - .L_47)
.L_47:
        /*0124*/ 	.word	0x00000200
        /*0128*/ 	.word	0x00000001
        /*012c*/ 	.word	0x00000001


	//----- nvinfo : EIATTR_CRS_STACK_SIZE
	.align		4
.L_48:
        /*0130*/ 	.byte	0x04, 0x1e
        /*0132*/ 	.short	(.L_50 - .L_49)
.L_49:
        /*0134*/ 	.word	0x00000000


	//----- nvinfo : EIATTR_CBANK_PARAM_SIZE
	.align		4
.L_50:
        /*0138*/ 	.byte	0x03, 0x19
        /*013a*/ 	.short	0x0058


	//----- nvinfo : EIATTR_PARAM_CBANK
	.align		4
        /*013c*/ 	.byte	0x04, 0x0a
        /*013e*/ 	.short	(.L_52 - .L_51)
	.align		4
.L_51:
        /*0140*/ 	.word	index@(.nv.constant0.triton_red_fused__to_copy_add_div_embedding_dense_backward_mul_pow_sum_13)
        /*0144*/ 	.short	0x0210
        /*0146*/ 	.short	0x0058


	//----- nvinfo : EIATTR_SW_WAR
	.align		4
.L_52:
        /*0148*/ 	.byte	0x04, 0x36
        /*014a*/ 	.short	(.L_54 - .L_53)
.L_53:
        /*014c*/ 	.word	0x00000008
.L_54:


//--------------------- .nv.callgraph             --------------------------
	.section	.nv.callgraph,"",@"SHT_CUDA_CALLGRAPH"
	.align	4
	.sectionentsize	8
	.align		4
        /*0000*/ 	.word	0x00000000
	.align		4
        /*0004*/ 	.word	0xffffffff
	.align		4
        /*0008*/ 	.word	index@(triton_red_fused__to_copy_add_div_embedding_dense_backward_mul_pow_sum_13)
	.align		4
        /*000c*/ 	.word	index@(__assertfail)
	.align		4
        /*0010*/ 	.word	0x00000000
	.align		4
        /*0014*/ 	.word	0xfffffffe
	.align		4
        /*0018*/ 	.word	0x00000000
	.align		4
        /*001c*/ 	.word	0xfffffffd
	.align		4
        /*0020*/ 	.word	0x00000000
	.align		4
        /*0024*/ 	.word	0xfffffffc


//--------------------- .nv.constant4             --------------------------
	.section	.nv.constant4,"a",@progbits
	.align	8
	.align		8
.nv.constant4:
        /*0000*/ 	.dword	__assertfail
	.align		8
        /*0008*/ 	.dword	assertFunc_0
	.align		8
        /*0010*/ 	.dword	assertFile_0
	.align		8
        /*0018*/ 	.dword	assertMessage_0


//--------------------- .text.triton_red_fused__to_copy_add_div_embedding_dense_backward_mul_pow_sum_13 --------------------------
	.section	.text.triton_red_fused__to_copy_add_div_embedding_dense_backward_mul_pow_sum_13,"ax",@progbits
	.sectionflags	@"SHF_BARRIERS=1"
	.align	128
        .global         triton_red_fused__to_copy_add_div_embedding_dense_backward_mul_pow_sum_13
        .type           triton_red_fused__to_copy_add_div_embedding_dense_backward_mul_pow_sum_13,@function
        .size           triton_red_fused__to_copy_add_div_embedding_dense_backward_mul_pow_sum_13,(.L_x_9 - triton_red_fused__to_copy_add_div_embedding_dense_backward_mul_pow_sum_13)
        .other          triton_red_fused__to_copy_add_div_embedding_dense_backward_mul_pow_sum_13,@"STO_CUDA_ENTRY STV_DEFAULT"
triton_red_fused__to_copy_add_div_embedding_dense_backward_mul_pow_sum_13:
.text.triton_red_fused__to_copy_add_div_embedding_dense_backward_mul_pow_sum_13:
[----:B------:R-:W0:Y:S02]  /*0000*/  LDC R1, c[0x0][0x28] ;  /* 0x00000a00ff017b82 */ /* 0x000e240000000800 */
[----:B------:R-:W1:Y:S01]  /*0010*/  S2R R36, SR_TID.X ;  /* 0x0000000000247919 */ /* 0x000e620000002100 */
[----:B------:R-:W2:Y:S01]  /*0020*/  S2UR UR5, SR_CgaCtaId ;  /* 0x00000000000579c3 */ /* 0x000ea20000008800 */
[----:B------:R-:W-:Y:S01]  /*0030*/  UMOV UR4, 0x400 ;  /* 0x0000040000047882 */ /* 0x000fe20000000000 */
[----:B------:R-:W-:Y:S01]  /*0040*/  HFMA2.MMA R31, -RZ, RZ, 0, 0 ;  /* 0x00000000ff1f7435 */ /* 0x000fe200000001ff */
[----:B------:R-:W3:Y:S01]  /*0050*/  S2R R32, SR_CTAID.X ;  /* 0x0000000000207919 */ /* 0x000ee20000002500 */
[----:B------:R-:W-:Y:S01]  /*0060*/  HFMA2.MMA R0, -RZ, RZ, 0, 0 ;  /* 0x00000000ff007435 */ /* 0x000fe200000001ff */
[----:B------:R-:W-:Y:S01]  /*0070*/  ULDC UR6, c[0x0][0x258] ;  /* 0x0000960000067ab9 */ /* 0x000fe20000000800 */
[----:B------:R-:W-:Y:S01]  /*0080*/  IMAD.MOV.U32 R7, RZ, RZ, -0x200 ;  /* 0xfffffe00ff077424 */ /* 0x000fe200078e00ff */
[----:B------:R-:W-:Y:S01]  /*0090*/  MOV R40, 0xffffffff ;  /* 0xffffffff00287802 */ /* 0x000fe20000000f00 */
[----:B------:R-:W4:Y:S01]  /*00a0*/  LDC.64 R10, c[0x0][0x228] ;  /* 0x00008a00ff0a7b82 */ /* 0x000f220000000a00 */
[----:B------:R-:W-:Y:S01]  /*00b0*/  CS2R R8, SRZ ;  /* 0x0000000000087805 */ /* 0x000fe2000001ff00 */
[----:B------:R-:W-:Y:S01]  /*00c0*/  IMAD.MOV.U32 R28, RZ, RZ, RZ ;  /* 0x000000ffff1c7224 */ /* 0x000fe200078e00ff */
[----:B------:R-:W-:Y:S01]  /*00d0*/  CS2R R24, SRZ ;  /* 0x0000000000187805 */ /* 0x000fe2000001ff00 */
[----:B--2---:R-:W-:Y:S01]  /*00e0*/  UPRMT UR4, UR5, 0x654, UR4 ;  /* 0x0000065405047896 */ /* 0x004fe20008000004 */
[----:B-1----:R-:W-:Y:S01]  /*00f0*/  SHF.R.U32.HI R3, RZ, 0x6, R36 ;  /* 0x00000006ff037819 */ /* 0x002fe20000011624 */
[C---:B------:R-:W-:Y:S01]  /*0100*/  IMAD.SHL.U32 R2, R36.reuse, 0x8, RZ ;  /* 0x0000000824027824 */ /* 0x040fe200078e00ff */
[----:B------:R-:W-:-:S02]  /*0110*/  LOP3.LUT R13, R36, 0x1ff, RZ, 0xc0, !PT ;  /* 0x000001ff240d7812 */ /* 0x000fc400078ec0ff */
[----:B---3--:R-:W-:Y:S02]  /*0120*/  SHF.L.U32 R32, R32, 0x3, RZ ;  /* 0x0000000320207819 */ /* 0x008fe400000006ff */
[----:B------:R-:W-:Y:S01]  /*0130*/  SGXT.U32 R3, R3, 0x3 ;  /* 0x000000030303781a */ /* 0x000fe20000000000 */
[C---:B----4-:R-:W-:Y:S01]  /*0140*/  IMAD.WIDE.U32 R10, R13.reuse, 0x2, R10 ;  /* 0x000000020d0a7825 */ /* 0x050fe200078e000a */
[----:B------:R-:W-:Y:S02]  /*0150*/  SHF.R.U32.HI R27, RZ, 0x7, R36 ;  /* 0x00000007ff1b7819 */ /* 0x000fe40000011624 */
[----:B------:R-:W-:Y:S01]  /*0160*/  LEA R4, R13, UR4, 0x2 ;  /* 0x000000040d047c11 */ /* 0x000fe2000f8e10ff */
[----:B------:R-:W-:Y:S01]  /*0170*/  IMAD.MOV.U32 R29, RZ, RZ, R11 ;  /* 0x000000ffff1d7224 */ /* 0x000fe200078e000b */
[----:B------:R-:W-:Y:S01]  /*0180*/  LOP3.LUT R26, R3, R32, RZ, 0xfc, !PT ;  /* 0x00000020031a7212 */ /* 0x000fe200078efcff */
[----:B------:R-:W-:Y:S01]  /*0190*/  VIADD R34, R32, 0x3 ;  /* 0x0000000320227836 */ /* 0x000fe20000000000 */
[----:B------:R-:W-:-:S02]  /*01a0*/  LOP3.LUT R13, R2, 0x1f8, RZ, 0xc0, !PT ;  /* 0x000001f8020d7812 */ /* 0x000fc400078ec0ff */
[----:B------:R-:W-:Y:S02]  /*01b0*/  SGXT.U32 R27, R27, 0x2 ;  /* 0x000000021b1b781a */ /* 0x000fe40000000000 */
[----:B------:R-:W-:Y:S01]  /*01c0*/  MOV R5, R11 ;  /* 0x0000000b00057202 */ /* 0x000fe20000000f00 */
[----:B------:R-:W-:Y:S01]  /*01d0*/  IMAD R2, R26, 0x1000, R13 ;  /* 0x000010001a027824 */ /* 0x000fe200078e020d */
[----:B------:R-:W-:Y:S02]  /*01e0*/  MOV R6, R10 ;  /* 0x0000000a00067202 */ /* 0x000fe40000000f00 */
[----:B------:R-:W-:Y:S02]  /*01f0*/  MOV R11, RZ ;  /* 0x000000ff000b7202 */ /* 0x000fe40000000f00 */
[----:B------:R-:W-:Y:S02]  /*0200*/  SHF.L.U32 R37, R36, 0x2, RZ ;  /* 0x0000000224257819 */ /* 0x000fe400000006ff */
[----:B------:R-:W-:-:S02]  /*0210*/  IADD3 R33, R32, 0x1, RZ ;  /* 0x0000000120217810 */ /* 0x000fc40007ffe0ff */
[----:B------:R-:W-:Y:S02]  /*0220*/  IADD3 R35, R32, 0x5, RZ ;  /* 0x0000000520237810 */ /* 0x000fe40007ffe0ff */
[----:B------:R-:W-:Y:S02]  /*0230*/  IADD3 R30, R32, 0x7, RZ ;  /* 0x00000007201e7810 */ /* 0x000fe40007ffe0ff */
[----:B------:R-:W-:Y:S02]  /*0240*/  LOP3.LUT R27, R32, R27, RZ, 0xfc, !PT ;  /* 0x0000001b201b7212 */ /* 0x000fe400078efcff */
[----:B------:R-:W-:Y:S02]  /*0250*/  LEA R3, R13, UR4, 0x2 ;  /* 0x000000040d037c11 */ /* 0x000fe4000f8e10ff */
[----:B------:R-:W-:Y:S01]  /*0260*/  ISETP.GE.AND P3, PT, R26, UR6, PT ;  /* 0x000000061a007c0c */ /* 0x000fe2000bf66270 */
[----:B------:R-:W-:-:S12]  /*0270*/  ULDC.64 UR6, c[0x0][0x208] ;  /* 0x0000820000067ab9 */ /* 0x000fd80000000a00 */
.L_x_0:
[----:B------:R-:W1:Y:S01]  /*0280*/  LDC.64 R14, c[0x0][0x210] ;  /* 0x00008400ff0e7b82 */ /* 0x000e620000000a00 */
[----:B------:R-:W-:Y:S02]  /*0290*/  IADD3 R7, P0, R7, 0x200, RZ ;  /* 0x0000020007077810 */ /* 0x000fe40007f1e0ff */
[----:B------:R-:W-:Y:S02]  /*02a0*/  CS2R R16, SRZ ;  /* 0x0000000000107805 */ /* 0x000fe4000001ff00 */
[----:B------:R-:W-:Y:S02]  /*02b0*/  CS2R R18, SRZ ;  /* 0x0000000000127805 */ /* 0x000fe4000001ff00 */
[----:B------:R-:W-:Y:S02]  /*02c0*/  CS2R R20, SRZ ;  /* 0x0000000000147805 */ /* 0x000fe4000001ff00 */
[----:B------:R-:W-:Y:S02]  /*02d0*/  LOP3.LUT R41, R2, R7, RZ, 0xfc, !PT ;  /* 0x0000000702297212 */ /* 0x000fe400078efcff */
[----:B------:R-:W-:Y:S01]  /*02e0*/  CS2R R22, SRZ ;  /* 0x0000000000167805 */ /* 0x000fe2000001ff00 */
[----:B------:R-:W2:Y:S02]  /*02f0*/  LDC.64 R12, c[0x0][0x218] ;  /* 0x00008600ff0c7b82 */ /* 0x000ea40000000a00 */
[----:B-1----:R-:W-:-:S05]  /*0300*/  IMAD.WIDE R14, R41, 0x2, R14 ;  /* 0x00000002290e7825 */ /* 0x002fca00078e020e */
[----:B------:R-:W3:Y:S01]  /*0310*/  @!P3 LDG.E.EL.128 R16, desc[UR6][R14.64] ;  /* 0x000000060e10b981 */ /* 0x000ee2000c2e1d00 */
[----:B--2---:R-:W-:-:S05]  /*0320*/  IMAD.WIDE R12, R41, 0x2, R12 ;  /* 0x00000002290c7825 */ /* 0x004fca00078e020c */
[----:B------:R-:W2:Y:S01]  /*0330*/  @!P3 LDG.E.EL.128 R20, desc[UR6][R12.64] ;  /* 0x000000060c14b981 */ /* 0x000ea2000c2e1d00 */
[----:B---3--:R-:W-:Y:S02]  /*0340*/  HADD2.F32 R42, -RZ, R18.H1_H1 ;  /* 0x30000012ff2a7230 */ /* 0x008fe40000004100 */
[----:B--2---:R-:W-:-:S05]  /*0350*/  HADD2.F32 R39, -RZ, R22.H1_H1 ;  /* 0x30000016ff277230 */ /* 0x004fca0000004100 */
[----:B------:R-:W-:Y:S02]  /*0360*/  FADD R42, R42, R39 ;  /* 0x000000272a2a7221 */ /* 0x000fe40000000000 */
[----:B------:R-:W1:Y:S01]  /*0370*/  LDC.64 R38, c[0x0][0x220] ;  /* 0x00008800ff267b82 */ /* 0x000e620000000a00 */
[----:B------:R-:W-:Y:S02]  /*0380*/  HADD2.F32 R43, -RZ, R22.H0_H0 ;  /* 0x20000016ff2b7230 */ /* 0x000fe40000004100 */
[----:B------:R-:W-:Y:S02]  /*0390*/  HADD2.F32 R22, -RZ, R19.H1_H1 ;  /* 0x30000013ff167230 */ /* 0x000fe40000004100 */
[----:B------:R-:W-:Y:S02]  /*03a0*/  HADD2.F32 R19, -RZ, R19.H0_H0 ;  /* 0x20000013ff137230 */ /* 0x000fe40000004100 */
[----:B------:R-:W-:Y:S02]  /*03b0*/  HADD2.F32 R14, -RZ, R23.H0_H0 ;  /* 0x20000017ff0e7230 */ /* 0x000fe40000004100 */
[----:B------:R-:W-:-:S02]  /*03c0*/  HADD2.F32 R12, -RZ, R17.H1_H1 ;  /* 0x30000011ff0c7230 */ /* 0x000fc40000004100 */
[----:B------:R-:W-:Y:S02]  /*03d0*/  HADD2.F32 R13, -RZ, R21.H1_H1 ;  /* 0x30000015ff0d7230 */ /* 0x000fe40000004100 */
[----:B------:R-:W-:Y:S02]  /*03e0*/  HADD2.F32 R45, -RZ, R23.H1_H1 ;  /* 0x30000017ff2d7230 */ /* 0x000fe40000004100 */
[----:B------:R-:W-:Y:S01]  /*03f0*/  FADD R23, R19, R14 ;  /* 0x0000000e13177221 */ /* 0x000fe20000000000 */
[----:B------:R-:W-:Y:S02]  /*0400*/  HADD2.F32 R17, -RZ, R17.H0_H0 ;  /* 0x20000011ff117230 */ /* 0x000fe40000004100 */
[----:B------:R-:W-:Y:S01]  /*0410*/  FADD R19, R12, R13 ;  /* 0x0000000d0c137221 */ /* 0x000fe20000000000 */
[----:B------:R-:W-:Y:S02]  /*0420*/  HADD2.F32 R14, -RZ, R21.H0_H0 ;  /* 0x20000015ff0e7230 */ /* 0x000fe40000004100 */
[----:B------:R-:W-:-:S02]  /*0430*/  HADD2.F32 R12, -RZ, R16.H1_H1 ;  /* 0x30000010ff0c7230 */ /* 0x000fc40000004100 */
[----:B------:R-:W-:Y:S02]  /*0440*/  HADD2.F32 R13, -RZ, R20.H1_H1 ;  /* 0x30000014ff0d7230 */ /* 0x000fe40000004100 */
[----:B------:R-:W-:Y:S01]  /*0450*/  FADD R46, R17, R14 ;  /* 0x0000000e112e7221 */ /* 0x000fe20000000000 */
[----:B------:R-:W-:Y:S01]  /*0460*/  CS2R R14, SRZ ;  /* 0x00000000000e7805 */ /* 0x000fe2000001ff00 */
[----:B-1----:R-:W-:-:S04]  /*0470*/  IMAD.WIDE R38, R41, 0x2, R38 ;  /* 0x0000000229267825 */ /* 0x002fc800078e0226 */
[----:B------:R-:W-:Y:S01]  /*0480*/  FADD R21, R12, R13 ;  /* 0x0000000d0c157221 */ /* 0x000fe20000000000 */
[----:B------:R-:W-:-:S06]  /*0490*/  CS2R R12, SRZ ;  /* 0x00000000000c7805 */ /* 0x000fcc000001ff00 */
[----:B------:R-:W2:Y:S01]  /*04a0*/  @!P3 LDG.E.EL.128 R12, desc[UR6][R38.64] ;  /* 0x00000006260cb981 */ /* 0x000ea2000c2e1d00 */
[----:B------:R-:W-:Y:S02]  /*04b0*/  HADD2.F32 R16, -RZ, R16.H0_H0 ;  /* 0x20000010ff107230 */ /* 0x000fe40000004100 */
[----:B------:R-:W-:-:S05]  /*04c0*/  HADD2.F32 R17, -RZ, R20.H0_H0 ;  /* 0x20000014ff117230 */ /* 0x000fca0000004100 */
[----:B------:R-:W-:Y:S02]  /*04d0*/  FADD R20, R16, R17 ;  /* 0x0000001110147221 */ /* 0x000fe40000000000 */
[----:B------:R-:W1:Y:S01]  /*04e0*/  LDC.64 R16, c[0x0][0x230] ;  /* 0x00008c00ff107b82 */ /* 0x000e620000000a00 */
[----:B------:R-:W-:Y:S02]  /*04f0*/  HADD2.F32 R18, -RZ, R18.H0_H0 ;  /* 0x20000012ff127230 */ /* 0x000fe40000004100 */
[----:B------:R-:W-:-:S03]  /*0500*/  FADD R22, R22, R45 ;  /* 0x0000002d16167221 */ /* 0x000fc60000000000 */
[----:B------:R-:W-:Y:S01]  /*0510*/  FADD R18, R18, R43 ;  /* 0x0000002b12127221 */ /* 0x000fe20000000000 */
[----:B--2---:R-:W-:Y:S02]  /*0520*/  HADD2.F32 R44, -RZ, R13.H1_H1 ;  /* 0x3000000dff2c7230 */ /* 0x004fe40000004100 */
[----:B------:R-:W-:Y:S02]  /*0530*/  HADD2.F32 R39, -RZ, R14.H0_H0 ;  /* 0x2000000eff277230 */ /* 0x000fe40000004100 */
[----:B------:R-:W-:Y:S02]  /*0540*/  HADD2.F32 R45, -RZ, R13.H0_H0 ;  /* 0x2000000dff2d7230 */ /* 0x000fe40000004100 */
[----:B------:R-:W-:Y:S01]  /*0550*/  FADD R44, R44, R19 ;  /* 0x000000132c2c7221 */ /* 0x000fe20000000000 */
[----:B------:R-:W-:Y:S02]  /*0560*/  HADD2.F32 R43, -RZ, R12.H0_H0 ;  /* 0x2000000cff2b7230 */ /* 0x000fe40000004100 */
[----:B------:R-:W-:Y:S01]  /*0570*/  FADD R39, R39, R18 ;  /* 0x0000001227277221 */ /* 0x000fe20000000000 */
[----:B------:R-:W-:Y:S01]  /*0580*/  HADD2.F32 R38, -RZ, R12.H1_H1 ;  /* 0x3000000cff267230 */ /* 0x000fe20000004100 */
[----:B------:R-:W-:Y:S01]  /*0590*/  CS2R R18, SRZ ;  /* 0x0000000000127805 */ /* 0x000fe2000001ff00 */
[----:B-1----:R-:W-:Y:S01]  /*05a0*/  IMAD.WIDE R12, R41, 0x2, R16 ;  /* 0x00000002290c7825 */ /* 0x002fe200078e0210 */
[----:B------:R-:W-:-:S03]  /*05b0*/  CS2R R16, SRZ ;  /* 0x0000000000107805 */ /* 0x000fc6000001ff00 */
[----:B------:R-:W-:-:S03]  /*05c0*/  FADD R43, R43, R20 ;  /* 0x000000142b2b7221 */ /* 0x000fc60000000000 */
[----:B------:R1:W2:Y:S02]  /*05d0*/  @!P3 LDG.E.EL.128 R16, desc[UR6][R12.64] ;  /* 0x000000060c10b981 */ /* 0x0002a4000c2e1d00 */
[----:B-1----:R-:W-:Y:S02]  /*05e0*/  MOV R12, R10 ;  /* 0x0000000a000c7202 */ /* 0x002fe40000000f00 */
[----:B------:R-:W-:-:S05]  /*05f0*/  MOV R13, R29 ;  /* 0x0000001d000d7202 */ /* 0x000fca0000000f00 */
[----:B------:R-:W3:Y:S01]  /*0600*/  LDG.E.EL.U16 R20, desc[UR6][R12.64] ;  /* 0x000000060c147981 */ /* 0x000ee2000c2e1500 */
[----:B------:R-:W-:Y:S01]  /*0610*/  FADD R38, R38, R21 ;  /* 0x0000001526267221 */ /* 0x000fe20000000000 */
[----:B------:R-:W-:-:S05]  /*0620*/  HADD2.F32 R21, -RZ, R14.H1_H1 ;  /* 0x3000000eff157230 */ /* 0x000fca0000004100 */
[----:B------:R-:W-:Y:S01]  /*0630*/  FADD R42, R21, R42 ;  /* 0x0000002a152a7221 */ /* 0x000fe20000000000 */
[----:B------:R-:W-:Y:S02]  /*0640*/  HADD2.F32 R14, -RZ, R15.H0_H0 ;  /* 0x2000000fff0e7230 */ /* 0x000fe40000004100 */
[----:B------:R-:W-:-:S03]  /*0650*/  HADD2.F32 R15, -RZ, R15.H1_H1 ;  /* 0x3000000fff0f7230 */ /* 0x000fc60000004100 */
[----:B------:R-:W-:Y:S02]  /*0660*/  FADD R23, R14, R23 ;  /* 0x000000170e177221 */ /* 0x000fe40000000000 */
[----:B------:R-:W-:Y:S01]  /*0670*/  FADD R22, R15, R22 ;  /* 0x000000160f167221 */ /* 0x000fe20000000000 */
[----:B------:R-:W-:Y:S01]  /*0680*/  BAR.SYNC.DEFER_BLOCKING 0x0 ;  /* 0x0000000000007b1d */ /* 0x000fe20000010000 */
[----:B------:R-:W-:Y:S01]  /*0690*/  IMAD.X R40, RZ, RZ, R40, P0 ;  /* 0x000000ffff287224 */ /* 0x000fe200000e0628 */
[----:B------:R-:W-:-:S04]  /*06a0*/  ISETP.GE.U32.AND P0, PT, R7, 0xe00, PT ;  /* 0x00000e000700780c */ /* 0x000fc80003f06070 */
[----:B------:R-:W-:Y:S01]  /*06b0*/  ISETP.GE.U32.AND.EX P0, PT, R40, RZ, PT, P0 ;  /* 0x000000ff2800720c */ /* 0x000fe20003f06100 */
[----:B------:R-:W-:Y:S01]  /*06c0*/  FADD R45, R45, R46 ;  /* 0x0000002e2d2d7221 */ /* 0x000fe20000000000 */
[----:B------:R-:W-:-:S04]  /*06d0*/  IADD3 R10, P1, R10, 0x400, RZ ;  /* 0x000004000a0a7810 */ /* 0x000fc80007f3e0ff */
[----:B------:R-:W-:Y:S01]  /*06e0*/  IADD3.X R29, RZ, R29, RZ, P1, !PT ;  /* 0x0000001dff1d7210 */ /* 0x000fe20000ffe4ff */
[----:B---3--:R-:W-:-:S05]  /*06f0*/  HADD2.F32 R21, -RZ, R20.H0_H0 ;  /* 0x20000014ff157230 */ /* 0x008fca0000004100 */
[----:B------:R-:W-:Y:S01]  /*0700*/  STS [R4], R21 ;  /* 0x0000001504007388 */ /* 0x000fe20000000800 */
[----:B------:R-:W-:Y:S06]  /*0710*/  BAR.SYNC.DEFER_BLOCKING 0x0 ;  /* 0x0000000000007b1d */ /* 0x000fec0000010000 */
[----:B------:R-:W1:Y:S02]  /*0720*/  LDS.128 R12, [R3+0x10] ;  /* 0x00001000030c7984 */ /* 0x000e640000000c00 */
[----:B-1----:R-:W-:Y:S01]  /*0730*/  FMUL R22, R22, R15 ;  /* 0x0000000f16167220 */ /* 0x002fe20000400000 */
[----:B------:R-:W-:Y:S01]  /*0740*/  FMUL R23, R23, R14 ;  /* 0x0000000e17177220 */ /* 0x000fe20000400000 */
[----:B--2---:R-:W-:-:S02]  /*0750*/  HADD2.F32 R15, -RZ, R19.H1_H1 ;  /* 0x30000013ff0f7230 */ /* 0x004fc40000004100 */
[----:B------:R-:W-:-:S03]  /*0760*/  HADD2.F32 R14, -RZ, R19.H0_H0 ;  /* 0x20000013ff0e7230 */ /* 0x000fc60000004100 */
[----:B------:R-:W-:Y:S02]  /*0770*/  @!P3 FFMA R24, R15, R22, R24 ;  /* 0x000000160f18b223 */ /* 0x000fe40000000018 */
[----:B------:R-:W-:Y:S02]  /*0780*/  @!P3 FFMA R25, R14, R23, R25 ;  /* 0x000000170e19b223 */ /* 0x000fe40000000019 */
[----:B------:R-:W1:Y:S01]  /*0790*/  LDS.128 R20, [R3] ;  /* 0x0000000003147984 */ /* 0x000e620000000c00 */
[----:B------:R-:W-:Y:S01]  /*07a0*/  FMUL R42, R42, R13 ;  /* 0x0000000d2a2a7220 */ /* 0x000fe20000400000 */
[----:B------:R-:W-:Y:S01]  /*07b0*/  FMUL R39, R39, R12 ;  /* 0x0000000c27277220 */ /* 0x000fe20000400000 */
[----:B------:R-:W-:Y:S02]  /*07c0*/  HADD2.F32 R12, -RZ, R18.H1_H1 ;  /* 0x30000012ff0c7230 */ /* 0x000fe40000004100 */
[----:B------:R-:W-:Y:S02]  /*07d0*/  HADD2.F32 R13, -RZ, R18.H0_H0 ;  /* 0x20000012ff0d7230 */ /* 0x000fe40000004100 */
[----:B------:R-:W-:-:S02]  /*07e0*/  HADD2.F32 R15, -RZ, R16.H1_H1 ;  /* 0x30000010ff0f7230 */ /* 0x000fc40000004100 */
[----:B------:R-:W-:Y:S01]  /*07f0*/  @!P3 FFMA R11, R12, R42, R11 ;  /* 0x0000002a0c0bb223 */ /* 0x000fe2000000000b */
[----:B------:R-:W-:Y:S02]  /*0800*/  HADD2.F32 R12, -RZ, R17.H0_H0 ;  /* 0x20000011ff0c7230 */ /* 0x000fe40000004100 */
[----:B------:R-:W-:Y:S01]  /*0810*/  @!P3 FFMA R28, R13, R39, R28 ;  /* 0x000000270d1cb223 */ /* 0x000fe2000000001c */
[----:B------:R-:W-:Y:S02]  /*0820*/  HADD2.F32 R13, -RZ, R17.H1_H1 ;  /* 0x30000011ff0d7230 */ /* 0x000fe40000004100 */
[----:B------:R-:W-:Y:S02]  /*0830*/  HADD2.F32 R16, -RZ, R16.H0_H0 ;  /* 0x20000010ff107230 */ /* 0x000fe40000004100 */
[----:B-1----:R-:W-:Y:S01]  /*0840*/  FMUL R23, R44, R23 ;  /* 0x000000172c177220 */ /* 0x002fe20000400000 */
[----:B------:R-:W-:Y:S01]  /*0850*/  FMUL R22, R45, R22 ;  /* 0x000000162d167220 */ /* 0x000fe20000400000 */
[----:B------:R-:W-:Y:S01]  /*0860*/  FMUL R21, R38, R21 ;  /* 0x0000001526157220 */ /* 0x000fe20000400000 */
[----:B------:R-:W-:Y:S01]  /*0870*/  FMUL R20, R43, R20 ;  /* 0x000000142b147220 */ /* 0x000fe20000400000 */
[----:B------:R-:W-:Y:S01]  /*0880*/  @!P3 FFMA R8, R13, R23, R8 ;  /* 0x000000170d08b223 */ /* 0x000fe20000000008 */
[----:B------:R-:W-:Y:S01]  /*0890*/  @!P3 FFMA R9, R12, R22, R9 ;  /* 0x000000160c09b223 */ /* 0x000fe20000000009 */
[----:B------:R-:W-:Y:S01]  /*08a0*/  @!P3 FFMA R0, R15, R21, R0 ;  /* 0x000000150f00b223 */ /* 0x000fe20000000000 */
[----:B------:R-:W-:Y:S01]  /*08b0*/  @!P3 FFMA R31, R16, R20, R31 ;  /* 0x00000014101fb223 */ /* 0x000fe2000000001f */
[----:B------:R-:W-:Y:S06]  /*08c0*/  @!P0 BRA `(.L_x_0) ;  /* 0xfffffff8006c8947 */ /* 0x000fec000383ffff */
[----:B------:R-:W-:Y:S01]  /*08d0*/  FADD R0, R31, R0 ;  /* 0x000000001f007221 */ /* 0x000fe20000000000 */
[----:B------:R-:W-:Y:S01]  /*08e0*/  BAR.SYNC.DEFER_BLOCKING 0x0 ;  /* 0x0000000000007b1d */ /* 0x000fe20000010000 */
[C---:B------:R-:W-:Y:S02]  /*08f0*/  LOP3.LUT P0, RZ, R36.reuse, 0x1f, RZ, 0xc0, !PT ;  /* 0x0000001f24ff7812 */ /* 0x040fe4000780c0ff */
[----:B------:R-:W-:Y:S01]  /*0900*/  CS2R R14, SRZ ;  /* 0x00000000000e7805 */ /* 0x000fe2000001ff00 */
[----:B------:R-:W-:Y:S01]  /*0910*/  FADD R9, R9, R0 ;  /* 0x0000000009097221 */ /* 0x000fe20000000000 */
[----:B------:R-:W-:-:S03]  /*0920*/  ISETP.GE.AND P1, PT, R36, 0x10, PT ;  /* 0x000000102400780c */ /* 0x000fc60003f26270 */
[----:B------:R-:W1:Y:S01]  /*0930*/  LDC.64 R12, c[0x0][0x238] ;  /* 0x00008e00ff0c7b82 */ /* 0x000e620000000a00 */
[----:B------:R-:W-:Y:S01]  /*0940*/  FADD R9, R8, R9 ;  /* 0x0000000908097221 */ /* 0x000fe20000000000 */
[----:B------:R-:W-:Y:S01]  /*0950*/  ULDC UR5, c[0x0][0x258] ;  /* 0x0000960000057ab9 */ /* 0x000fe20000000800 */
[----:B------:R-:W-:Y:S01]  /*0960*/  VIADD R44, R32, 0x2 ;  /* 0x00000002202c7836 */ /* 0x000fe20000000000 */
[----:B------:R-:W-:Y:S01]  /*0970*/  ISETP.GE.AND P2, PT, R33, UR5, PT ;  /* 0x0000000521007c0c */ /* 0x000fe2000bf46270 */
[----:B------:R-:W-:Y:S01]  /*0980*/  FADD R28, R28, R9 ;  /* 0x000000091c1c7221 */ /* 0x000fe20000000000 */
[----:B------:R-:W-:Y:S02]  /*0990*/  CS2R R18, SRZ ;  /* 0x0000000000127805 */ /* 0x000fe4000001ff00 */
[----:B------:R-:W-:Y:S02]  /*09a0*/  CS2R R20, SRZ ;  /* 0x0000000000147805 */ /* 0x000fe4000001ff00 */
[----:B------:R-:W-:Y:S01]  /*09b0*/  CS2R R22, SRZ ;  /* 0x0000000000167805 */ /* 0x000fe2000001ff00 */
[----:B------:R-:W-:Y:S01]  /*09c0*/  FADD R28, R11, R28 ;  /* 0x0000001c0b1c7221 */ /* 0x000fe20000000000 */
[----:B------:R-:W-:Y:S01]  /*09d0*/  CS2R R38, SRZ ;  /* 0x0000000000267805 */ /* 0x000fe2000001ff00 */
[----:B------:R-:W2:Y:S02]  /*09e0*/  LDC.64 R46, c[0x0][0x248] ;  /* 0x00009200ff2e7b82 */ /* 0x000ea40000000a00 */
[----:B------:R-:W-:-:S04]  /*09f0*/  FADD R25, R25, R28 ;  /* 0x0000001c19197221 */ /* 0x000fc80000000000 */
[----:B------:R-:W-:-:S05]  /*0a00*/  FADD R25, R24, R25 ;  /* 0x0000001918197221 */ /* 0x000fca0000000000 */
[----:B------:R-:W3:Y:S02]  /*0a10*/  SHFL.BFLY PT, R0, R25, 0x10, 0x1f ;  /* 0x0e001f0019007f89 */ /* 0x000ee400000e0000 */
[----:B---3--:R-:W-:-:S05]  /*0a20*/  FADD R0, R25, R0 ;  /* 0x0000000019007221 */ /* 0x008fca0000000000 */
[----:B------:R-:W3:Y:S02]  /*0a30*/  SHFL.BFLY PT, R7, R0, 0x8, 0x1f ;  /* 0x0d001f0000077f89 */ /* 0x000ee400000e0000 */
[----:B---3--:R-:W-:Y:S01]  /*0a40*/  FADD R8, R0, R7 ;  /* 0x0000000700087221 */ /* 0x008fe20000000000 */
[----:B------:R-:W-:-:S04]  /*0a50*/  SHF.R.U32.HI R0, RZ, 0x3, R36 ;  /* 0x00000003ff007819 */ /* 0x000fc80000011624 */
[----:B------:R-:W3:Y:S02]  /*0a60*/  SHFL.BFLY PT, R7, R8, 0x4, 0x1f ;  /* 0x0c801f0008077f89 */ /* 0x000ee400000e0000 */
[----:B---3--:R-:W-:Y:S01]  /*0a70*/  FADD R9, R8, R7 ;  /* 0x0000000708097221 */ /* 0x008fe20000000000 */
[----:B------:R-:W-:Y:S02]  /*0a80*/  SHF.R.U32.HI R7, RZ, 0x6, R36 ;  /* 0x00000006ff077819 */ /* 0x000fe40000011624 */
[----:B------:R-:W-:Y:S02]  /*0a90*/  LOP3.LUT R8, R36, 0x1, RZ, 0xc0, !PT ;  /* 0x0000000124087812 */ /* 0x000fe400078ec0ff */
[----:B------:R-:W3:Y:S01]  /*0aa0*/  SHFL.BFLY PT, R10, R9, 0x2, 0x1f ;  /* 0x0c401f00090a7f89 */ /* 0x000ee200000e0000 */
[----:B------:R-:W-:-:S04]  /*0ab0*/  SGXT.U32 R7, R7, 0x3 ;  /* 0x000000030707781a */ /* 0x000fc80000000000 */
[----:B------:R-:W-:-:S04]  /*0ac0*/  SHF.L.U32 R7, R7, 0x3, RZ ;  /* 0x0000000307077819 */ /* 0x000fc800000006ff */
[----:B------:R-:W-:Y:S01]  /*0ad0*/  LOP3.LUT R0, R7, 0x4, R0, 0xf8, !PT ;  /* 0x0000000407007812 */ /* 0x000fe200078ef800 */
[----:B---3--:R-:W-:-:S05]  /*0ae0*/  FADD R10, R9, R10 ;  /* 0x0000000a090a7221 */ /* 0x008fca0000000000 */
[----:B------:R-:W3:Y:S02]  /*0af0*/  SHFL.BFLY PT, R11, R10, 0x1, 0x1f ;  /* 0x0c201f000a0b7f89 */ /* 0x000ee400000e0000 */
[----:B---3--:R-:W-:-:S05]  /*0b00*/  FADD R11, R10, R11 ;  /* 0x0000000b0a0b7221 */ /* 0x008fca0000000000 */
[----:B------:R1:W-:Y:S01]  /*0b10*/  @!P0 STS [R0+UR4], R11 ;  /* 0x0000000b00008988 */ /* 0x0003e20008000804 */
[----:B------:R-:W-:Y:S01]  /*0b20*/  ISETP.NE.U32.AND P0, PT, R8, 0x1, PT ;  /* 0x000000010800780c */ /* 0x000fe20003f05070 */
[----:B------:R-:W-:Y:S03]  /*0b30*/  BAR.SYNC.DEFER_BLOCKING 0x0 ;  /* 0x0000000000007b1d */ /* 0x000fe60000010000 */
[----:B------:R-:W-:Y:S01]  /*0b40*/  ISETP.LT.AND P0, PT, R36, 0x10, P0 ;  /* 0x000000102400780c */ /* 0x000fe20000701270 */
[C---:B-1----:R-:W-:Y:S02]  /*0b50*/  IMAD.WIDE R10, R32.reuse, 0x8, R12 ;  /* 0x00000008200a7825 */ /* 0x042fe400078e020c */
[----:B------:R-:W1:Y:S01]  /*0b60*/  @!P1 LDS R16, [R37+UR4] ;  /* 0x0000000425109984 */ /* 0x000e620008000800 */
[----:B------:R-:W-:-:S03]  /*0b70*/  ISETP.GE.AND P1, PT, R32, UR5, PT ;  /* 0x0000000520007c0c */ /* 0x000fc6000bf26270 */
[----:B-1----:R-:W1:Y:S02]  /*0b80*/  SHFL.BFLY PT, R9, R16, 0x1, 0x1f ;  /* 0x0c201f0010097f89 */ /* 0x002e6400000e0000 */
[----:B-1----:R-:W-:-:S05]  /*0b90*/  FADD R8, R16, R9 ;  /* 0x0000000910087221 */ /* 0x002fca0000000000 */
[----:B------:R1:W-:Y:S01]  /*0ba0*/  @P0 STS [R37+UR4], R8 ;  /* 0x0000000825000988 */ /* 0x0003e20008000804 */
[----:B------:R-:W-:Y:S01]  /*0bb0*/  BAR.SYNC.DEFER_BLOCKING 0x0 ;  /* 0x0000000000007b1d */ /* 0x000fe20000010000 */
[----:B------:R-:W-:Y:S02]  /*0bc0*/  ISETP.GE.AND P0, PT, R44, UR5, PT ;  /* 0x000000052c007c0c */ /* 0x000fe4000bf06270 */
[----:B------:R-:W-:Y:S02]  /*0bd0*/  CS2R R16, SRZ ;  /* 0x0000000000107805 */ /* 0x000fe4000001ff00 */
[----:B------:R-:W-:Y:S01]  /*0be0*/  IADD3 R36, R32, 0x4, RZ ;  /* 0x0000000420247810 */ /* 0x000fe20007ffe0ff */
[----:B------:R-:W3:Y:S01]  /*0bf0*/  @!P1 LDG.E.EL.64 R14, desc[UR6][R10.64] ;  /* 0x000000060a0e9981 */ /* 0x000ee2000c2e1b00 */
[----:B------:R-:W-:-:S03]  /*0c00*/  ISETP.GE.AND P1, PT, R34, UR5, PT ;  /* 0x0000000522007c0c */ /* 0x000fc6000bf26270 */
[----:B------:R-:W4:Y:S04]  /*0c10*/  @!P2 LDG.E.EL.64 R16, desc[UR6][R10.64+0x8] ;  /* 0x000008060a10a981 */ /* 0x000f28000c2e1b00 */
[----:B------:R-:W4:Y:S01]  /*0c20*/  @!P0 LDG.E.EL.64 R18, desc[UR6][R10.64+0x10] ;  /* 0x000010060a128981 */ /* 0x000f22000c2e1b00 */
[----:B------:R-:W-:-:S05]  /*0c30*/  ISETP.GE.AND P0, PT, R36, UR5, PT ;  /* 0x0000000524007c0c */ /* 0x000fca000bf06270 */
[----:B------:R-:W4:Y:S08]  /*0c40*/  @!P1 LDG.E.EL.64 R20, desc[UR6][R10.64+0x18] ;  /* 0x000018060a149981 */ /* 0x000f30000c2e1b00 */
[----:B------:R-:W4:Y:S01]  /*0c50*/  @!P0 LDG.E.EL.64 R22, desc[UR6][R10.64+0x20] ;  /* 0x000020060a168981 */ /* 0x000f22000c2e1b00 */
[----:B------:R-:W-:Y:S02]  /*0c60*/  ISETP.GE.AND P0, PT, R35, UR5, PT ;  /* 0x0000000523007c0c */ /* 0x000fe4000bf06270 */
[----:B------:R-:W-:-:S02]  /*0c70*/  CS2R R24, SRZ ;  /* 0x0000000000187805 */ /* 0x000fc4000001ff00 */
[----:B------:R-:W-:-:S04]  /*0c80*/  IADD3 R31, R32, 0x6, RZ ;  /* 0x00000006201f7810 */ /* 0x000fc80007ffe0ff */
[----:B------:R-:W-:Y:S02]  /*0c90*/  ISETP.GE.AND P1, PT, R31, UR5, PT ;  /* 0x000000051f007c0c */ /* 0x000fe4000bf26270 */
[----:B------:R-:W-:-:S03]  /*0ca0*/  CS2R R28, SRZ ;  /* 0x00000000001c7805 */ /* 0x000fc6000001ff00 */
[----:B------:R-:W4:Y:S01]  /*0cb0*/  @!P0 LDG.E.EL.64 R24, desc[UR6][R10.64+0x28] ;  /* 0x000028060a188981 */ /* 0x000f22000c2e1b00 */
[----:B------:R-:W-:-:S07]  /*0cc0*/  ISETP.GE.AND P0, PT, R30, UR5, PT ;  /* 0x000000051e007c0c */ /* 0x000fce000bf06270 */
[----:B------:R-:W4:Y:S06]  /*0cd0*/  @!P1 LDG.E.EL.64 R28, desc[UR6][R10.64+0x30] ;  /* 0x000030060a1c9981 */ /* 0x000f2c000c2e1b00 */
[----:B------:R5:W4:Y:S01]  /*0ce0*/  @!P0 LDG.E.EL.64 R38, desc[UR6][R10.64+0x38] ;  /* 0x000038060a268981 */ /* 0x000b22000c2e1b00 */
[C---:B------:R-:W-:Y:S01]  /*0cf0*/  ISETP.GE.AND P4, PT, R27.reuse, UR5, PT ;  /* 0x000000051b007c0c */ /* 0x040fe2000bf86270 */
[C---:B------:R-:W-:Y:S01]  /*0d00*/  IMAD.WIDE R40, R27.reuse, 0x8, R12 ;  /* 0x000000081b287825 */ /* 0x040fe200078e020c */
[----:B------:R-:W-:Y:S02]  /*0d10*/  LOP3.LUT R27, R27, 0x4, RZ, 0xfc, !PT ;  /* 0x000000041b1b7812 */ /* 0x000fe400078efcff */
[----:B-1----:R-:W-:-:S02]  /*0d20*/  CS2R R8, SRZ ;  /* 0x0000000000087805 */ /* 0x002fc4000001ff00 */
[----:B------:R-:W-:Y:S02]  /*0d30*/  ISETP.GE.AND P5, PT, R27, UR5, PT ;  /* 0x000000051b007c0c */ /* 0x000fe4000bfa6270 */
[----:B-----5:R-:W-:-:S05]  /*0d40*/  CS2R R10, SRZ ;  /* 0x00000000000a7805 */ /* 0x020fca000001ff00 */
[----:B------:R-:W4:Y:S01]  /*0d50*/  @!P4 LDG.E.EL.64 R8, desc[UR6][R40.64] ;  /* 0x000000062808c981 */ /* 0x000f22000c2e1b00 */
[----:B------:R-:W-:Y:S02]  /*0d60*/  IMAD.MOV.U32 R0, RZ, RZ, RZ ;  /* 0x000000ffff007224 */ /* 0x000fe400078e00ff */
[----:B--2---:R-:W-:-:S03]  /*0d70*/  IMAD.WIDE R46, R26, 0x4, R46 ;  /* 0x000000041a2e7825 */ /* 0x004fc600078e022e */
[----:B------:R1:W2:Y:S04]  /*0d80*/  @!P5 LDG.E.EL.64 R10, desc[UR6][R40.64+0x20] ;  /* 0x00002006280ad981 */ /* 0x0002a8000c2e1b00 */
[----:B------:R-:W2:Y:S01]  /*0d90*/  @!P3 LDG.E.EL R0, desc[UR6][R46.64] ;  /* 0x000000062e00b981 */ /* 0x000ea2000c2e1900 */
[----:B------:R-:W-:Y:S01]  /*0da0*/  IMAD.WIDE R12, R26, 0x8, R12 ;  /* 0x000000081a0c7825 */ /* 0x000fe200078e020c */
[----:B------:R-:W-:-:S06]  /*0db0*/  CS2R R42, SRZ ;  /* 0x00000000002a7805 */ /* 0x000fcc000001ff00 */
[----:B------:R1:W5:Y:S01]  /*0dc0*/  @!P3 LDG.E.EL.64 R42, desc[UR6][R12.64] ;  /* 0x000000060c2ab981 */ /* 0x000362000c2e1b00 */
[----:B---3--:R-:W-:Y:S02]  /*0dd0*/  IADD3 R27, P1, R14, 0x1f500, RZ ;  /* 0x0001f5000e1b7810 */ /* 0x008fe40007f3e0ff */
[----:B------:R-:W-:Y:S02]  /*0de0*/  ISETP.GE.AND P0, PT, R15, RZ, PT ;  /* 0x000000ff0f00720c */ /* 0x000fe40003f06270 */
[----:B------:R-:W-:Y:S02]  /*0df0*/  IADD3.X R45, RZ, R15, RZ, P1, !PT ;  /* 0x0000000fff2d7210 */ /* 0x000fe40000ffe4ff */
[----:B------:R-:W-:Y:S02]  /*0e00*/  SEL R26, R27, R14, !P0 ;  /* 0x0000000e1b1a7207 */ /* 0x000fe40004000000 */
[----:B----4-:R-:W-:Y:S02]  /*0e10*/  IADD3 R27, P1, R16, 0x1f500, RZ ;  /* 0x0001f500101b7810 */ /* 0x010fe40007f3e0ff */
[----:B------:R-:W-:-:S02]  /*0e20*/  SEL R15, R45, R15, !P0 ;  /* 0x0000000f2d0f7207 */ /* 0x000fc40004000000 */
[----:B------:R-:W-:Y:S02]  /*0e30*/  ISETP.GE.AND P0, PT, R17, RZ, PT ;  /* 0x000000ff1100720c */ /* 0x000fe40003f06270 */
[----:B-1----:R-:W-:Y:S02]  /*0e40*/  IADD3.X R41, RZ, R17, RZ, P1, !PT ;  /* 0x00000011ff297210 */ /* 0x002fe40000ffe4ff */
[----:B0-----:R-:W-:Y:S02]  /*0e50*/  IADD3 R13, P1, R18, 0x1f500, RZ ;  /* 0x0001f500120d7810 */ /* 0x001fe40007f3e0ff */
[----:B------:R-:W-:Y:S02]  /*0e60*/  SEL R14, R27, R16, !P0 ;  /* 0x000000101b0e7207 */ /* 0x000fe40004000000 */
[----:B------:R-:W-:Y:S02]  /*0e70*/  SEL R16, R41, R17, !P0 ;  /* 0x0000001129107207 */ /* 0x000fe40004000000 */
[----:B------:R-:W-:Y:S01]  /*0e80*/  ISETP.GE.AND P0, PT, R19, RZ, PT ;  /* 0x000000ff1300720c */ /* 0x000fe20003f06270 */
[----:B------:R-:W-:-:S03]  /*0e90*/  IMAD.X R17, RZ, RZ, R19, P1 ;  /* 0x000000ffff117224 */ /* 0x000fc600008e0613 */
[----:B------:R-:W-:Y:S02]  /*0ea0*/  SEL R12, R13, R18, !P0 ;  /* 0x000000120d0c7207 */ /* 0x000fe40004000000 */
[----:B------:R-:W-:Y:S02]  /*0eb0*/  IADD3 R13, P1, R20, 0x1f500, RZ ;  /* 0x0001f500140d7810 */ /* 0x000fe40007f3e0ff */
[----:B------:R-:W-:Y:S02]  /*0ec0*/  SEL R18, R17, R19, !P0 ;  /* 0x0000001311127207 */ /* 0x000fe40004000000 */
[----:B------:R-:W-:Y:S02]  /*0ed0*/  ISETP.GE.AND P0, PT, R21, RZ, PT ;  /* 0x000000ff1500720c */ /* 0x000fe40003f06270 */
[----:B------:R-:W-:Y:S02]  /*0ee0*/  IADD3.X R17, RZ, R21, RZ, P1, !PT ;  /* 0x00000015ff117210 */ /* 0x000fe40000ffe4ff */
[----:B------:R-:W-:-:S02]  /*0ef0*/  SEL R13, R13, R20, !P0 ;  /* 0x000000140d0d7207 */ /* 0x000fc40004000000 */
[----:B------:R-:W-:Y:S02]  /*0f00*/  SEL R20, R17, R21, !P0 ;  /* 0x0000001511147207 */ /* 0x000fe40004000000 */
[----:B------:R-:W-:Y:S02]  /*0f10*/  IADD3 R17, P1, R22, 0x1f500, RZ ;  /* 0x0001f50016117810 */ /* 0x000fe40007f3e0ff */
[----:B------:R-:W-:Y:S02]  /*0f20*/  ISETP.GE.AND P2, PT, R23, RZ, PT ;  /* 0x000000ff1700720c */ /* 0x000fe40003f46270 */
[----:B------:R-:W-:Y:S02]  /*0f30*/  ISETP.GT.U32.AND P0, PT, R12, 0x1f4ff, PT ;  /* 0x0001f4ff0c00780c */ /* 0x000fe40003f04070 */
[----:B------:R-:W-:Y:S02]  /*0f40*/  IADD3.X R19, RZ, R23, RZ, P1, !PT ;  /* 0x00000017ff137210 */ /* 0x000fe40000ffe4ff */
[----:B------:R-:W-:-:S02]  /*0f50*/  SEL R12, R17, R22, !P2 ;  /* 0x00000016110c7207 */ /* 0x000fc40005000000 */
[----:B------:R-:W-:Y:S02]  /*0f60*/  SEL R22, R19, R23, !P2 ;  /* 0x0000001713167207 */ /* 0x000fe40005000000 */
[----:B------:R-:W-:Y:S02]  /*0f70*/  ISETP.GT.U32.AND.EX P0, PT, R18, RZ, PT, P0 ;  /* 0x000000ff1200720c */ /* 0x000fe40003f04100 */
[----:B------:R-:W-:Y:S01]  /*0f80*/  ISETP.GT.U32.AND P1, PT, R13, 0x1f4ff, PT ;  /* 0x0001f4ff0d00780c */ /* 0x000fe20003f24070 */
[----:B------:R-:W0:Y:S01]  /*0f90*/  S2R R18, SR_TID.X ;  /* 0x0000000000127919 */ /* 0x000e220000002100 */
[----:B------:R-:W-:Y:S02]  /*0fa0*/  ISETP.GT.U32.AND P2, PT, R12, 0x1f4ff, PT ;  /* 0x0001f4ff0c00780c */ /* 0x000fe40003f44070 */
[----:B------:R-:W-:Y:S01]  /*0fb0*/  ISETP.GT.U32.AND.EX P1, PT, R20, RZ, PT, P1 ;  /* 0x000000ff1400720c */ /* 0x000fe20003f24110 */
[----:B------:R1:W3:Y:S01]  /*0fc0*/  LDS R12, [R7+UR4] ;  /* 0x00000004070c7984 */ /* 0x0002e20008000800 */
[----:B------:R-:W-:-:S02]  /*0fd0*/  ISETP.GT.U32.AND.EX P2, PT, R22, RZ, PT, P2 ;  /* 0x000000ff1600720c */ /* 0x000fc40003f44120 */
[----:B------:R-:W-:Y:S02]  /*0fe0*/  IADD3 R13, P6, R24, 0x1f500, RZ ;  /* 0x0001f500180d7810 */ /* 0x000fe40007fde0ff */
[----:B------:R-:W-:Y:S02]  /*0ff0*/  ISETP.LT.AND P0, PT, R44, UR5, P0 ;  /* 0x000000052c007c0c */ /* 0x000fe40008701270 */
[----:B------:R-:W-:Y:S01]  /*1000*/  ISETP.LT.AND P1, PT, R34, UR5, P1 ;  /* 0x0000000522007c0c */ /* 0x000fe20008f21270 */
[----:B------:R-:W-:Y:S01]  /*1010*/  IMAD.X R17, RZ, RZ, R25, P6 ;  /* 0x000000ffff117224 */ /* 0x000fe200030e0619 */
[----:B------:R-:W-:Y:S02]  /*1020*/  ISETP.LT.AND P2, PT, R36, UR5, P2 ;  /* 0x0000000524007c0c */ /* 0x000fe40009741270 */
[----:B------:R-:W-:Y:S02]  /*1030*/  ISETP.GE.AND P6, PT, R25, RZ, PT ;  /* 0x000000ff1900720c */ /* 0x000fe40003fc6270 */
[----:B------:R-:W-:-:S02]  /*1040*/  PLOP3.LUT P0, PT, P2, P0, P1, 0xfe, 0x0 ;  /* 0x000000000000781c */ /* 0x000fc40001701f16 */
[----:B------:R-:W-:Y:S02]  /*1050*/  ISETP.GT.U32.AND P1, PT, R14, 0x1f4ff, PT ;  /* 0x0001f4ff0e00780c */ /* 0x000fe40003f24070 */
[----:B------:R-:W-:Y:S02]  /*1060*/  SEL R14, R13, R24, !P6 ;  /* 0x000000180d0e7207 */ /* 0x000fe40007000000 */
[----:B------:R-:W-:Y:S02]  /*1070*/  ISETP.GT.U32.AND P2, PT, R26, 0x1f4ff, PT ;  /* 0x0001f4ff1a00780c */ /* 0x000fe40003f44070 */
[----:B------:R-:W-:Y:S02]  /*1080*/  SEL R24, R17, R25, !P6 ;  /* 0x0000001911187207 */ /* 0x000fe40007000000 */
[----:B------:R-:W-:Y:S02]  /*1090*/  IADD3 R13, P6, R28, 0x1f500, RZ ;  /* 0x0001f5001c0d7810 */ /* 0x000fe40007fde0ff */
[----:B------:R-:W-:-:S02]  /*10a0*/  ISETP.GT.U32.AND.EX P2, PT, R15, RZ, PT, P2 ;  /* 0x000000ff0f00720c */ /* 0x000fc40003f44120 */
[----:B------:R-:W-:Y:S02]  /*10b0*/  IADD3.X R15, RZ, R29, RZ, P6, !PT ;  /* 0x0000001dff0f7210 */ /* 0x000fe400037fe4ff */
[----:B------:R-:W-:Y:S02]  /*10c0*/  ISETP.GT.U32.AND.EX P1, PT, R16, RZ, PT, P1 ;  /* 0x000000ff1000720c */ /* 0x000fe40003f24110 */
[----:B------:R-:W-:Y:S02]  /*10d0*/  ISETP.GE.AND P6, PT, R29, RZ, PT ;  /* 0x000000ff1d00720c */ /* 0x000fe40003fc6270 */
[----:B------:R-:W-:Y:S02]  /*10e0*/  ISETP.LT.AND P2, PT, R32, UR5, P2 ;  /* 0x0000000520007c0c */ /* 0x000fe40009741270 */
[----:B------:R-:W-:Y:S02]  /*10f0*/  ISETP.LT.AND P1, PT, R33, UR5, P1 ;  /* 0x0000000521007c0c */ /* 0x000fe40008f21270 */
[----:B------:R-:W-:-:S02]  /*1100*/  SEL R13, R13, R28, !P6 ;  /* 0x0000001c0d0d7207 */ /* 0x000fc40007000000 */
[----:B------:R-:W-:Y:S02]  /*1110*/  SEL R28, R15, R29, !P6 ;  /* 0x0000001d0f1c7207 */ /* 0x000fe40007000000 */
[----:B------:R-:W-:Y:S02]  /*1120*/  IADD3 R15, P6, R38, 0x1f500, RZ ;  /* 0x0001f500260f7810 */ /* 0x000fe40007fde0ff */
[----:B------:R-:W-:Y:S02]  /*1130*/  PLOP3.LUT P1, PT, P2, P1, PT, 0xa8, 0x0 ;  /* 0x000000000000781c */ /* 0x000fe40001723570 */
[----:B------:R-:W-:Y:S01]  /*1140*/  ISETP.GE.AND P2, PT, R39, RZ, PT ;  /* 0x000000ff2700720c */ /* 0x000fe20003f46270 */
[----:B0-----:R-:W-:Y:S01]  /*1150*/  IMAD.SHL.U32 R18, R18, 0x8, RZ ;  /* 0x0000000812127824 */ /* 0x001fe200078e00ff */
[----:B------:R-:W-:Y:S02]  /*1160*/  IADD3.X R17, RZ, R39, RZ, P6, !PT ;  /* 0x00000027ff117210 */ /* 0x000fe400037fe4ff */
[----:B------:R-:W-:-:S02]  /*1170*/  SEL R15, R15, R38, !P2 ;  /* 0x000000260f0f7207 */ /* 0x000fc40005000000 */
[----:B------:R-:W-:Y:S02]  /*1180*/  SEL R38, R17, R39, !P2 ;  /* 0x0000002711267207 */ /* 0x000fe40005000000 */
[----:B------:R-:W-:Y:S02]  /*1190*/  ISETP.GT.U32.AND P2, PT, R13, 0x1f4ff, PT ;  /* 0x0001f4ff0d00780c */ /* 0x000fe40003f44070 */
[----:B------:R-:W-:Y:S02]  /*11a0*/  SHF.R.U32.HI R13, RZ, 0x5, R18 ;  /* 0x00000005ff0d7819 */ /* 0x000fe40000011612 */
[----:B------:R-:W-:Y:S02]  /*11b0*/  ISETP.GT.U32.AND P6, PT, R14, 0x1f4ff, PT ;  /* 0x0001f4ff0e00780c */ /* 0x000fe40003fc4070 */
[----:B------:R-:W-:Y:S02]  /*11c0*/  LOP3.LUT R13, R13, 0x70, RZ, 0xc0, !PT ;  /* 0x000000700d0d7812 */ /* 0x000fe400078ec0ff */
[----:B------:R-:W-:-:S02]  /*11d0*/  ISETP.GT.U32.AND.EX P6, PT, R24, RZ, PT, P6 ;  /* 0x000000ff1800720c */ /* 0x000fc40003fc4160 */
[----:B------:R-:W-:Y:S02]  /*11e0*/  ISETP.GT.U32.AND.EX P2, PT, R28, RZ, PT, P2 ;  /* 0x000000ff1c00720c */ /* 0x000fe40003f44120 */
[----:B-1----:R-:W-:Y:S02]  /*11f0*/  LOP3.LUT R7, R18, 0xff8, RZ, 0xc0, !PT ;  /* 0x00000ff812077812 */ /* 0x002fe400078ec0ff */
[----:B------:R-:W-:Y:S02]  /*1200*/  IADD3 R14, R13, UR4, RZ ;  /* 0x000000040d0e7c10 */ /* 0x000fe4000fffe0ff */
[----:B------:R-:W-:Y:S02]  /*1210*/  ISETP.LT.AND P6, PT, R35, UR5, P6 ;  /* 0x0000000523007c0c */ /* 0x000fe4000b7c1270 */
[----:B------:R-:W-:Y:S01]  /*1220*/  ISETP.LT.AND P2, PT, R31, UR5, P2 ;  /* 0x000000051f007c0c */ /* 0x000fe20009741270 */
[----:B------:R-:W-:Y:S01]  /*1230*/  IMAD R7, R7, 0x4, R14 ;  /* 0x0000000407077824 */ /* 0x000fe200078e020e */
[----:B------:R-:W-:-:S02]  /*1240*/  SHF.L.U32 R17, R8, 0xc, RZ ;  /* 0x0000000c08117819 */ /* 0x000fc400000006ff */
[----:B------:R-:W-:Y:S02]  /*1250*/  LOP3.LUT R14, R37, 0x7fc, RZ, 0xc0, !PT ;  /* 0x000007fc250e7812 */ /* 0x000fe400078ec0ff */
[----:B------:R-:W-:Y:S02]  /*1260*/  PLOP3.LUT P0, PT, P2, P0, P6, 0xfe, 0x0 ;  /* 0x000000000000781c */ /* 0x000fe40001701f66 */
[----:B------:R-:W-:Y:S02]  /*1270*/  SHF.L.U64.HI R16, R8, 0xc, R9 ;  /* 0x0000000c08107819 */ /* 0x000fe40000010209 */
[----:B------:R-:W-:Y:S02]  /*1280*/  IADD3 R36, P6, R17, 0x1f500000, RZ ;  /* 0x1f50000011247810 */ /* 0x000fe40007fde0ff */
[----:B------:R-:W-:Y:S02]  /*1290*/  SHF.R.U32.HI R8, RZ, 0x5, R37 ;  /* 0x00000005ff087819 */ /* 0x000fe40000011625 */
[----:B------:R-:W-:-:S02]  /*12a0*/  LOP3.LUT R13, R14, 0x800, RZ, 0xfc, !PT ;  /* 0x000008000e0d7812 */ /* 0x000fc400078efcff */
[----:B------:R-:W-:Y:S01]  /*12b0*/  ISETP.GT.U32.AND P2, PT, R15, 0x1f4ff, PT ;  /* 0x0001f4ff0f00780c */ /* 0x000fe20003f44070 */
[----:B--2---:R-:W-:Y:S01]  /*12c0*/  IMAD.SHL.U32 R19, R10, 0x1000, RZ ;  /* 0x000010000a137824 */ /* 0x004fe200078e00ff */
[----:B------:R-:W-:Y:S02]  /*12d0*/  IADD3.X R15, RZ, R16, RZ, P6, !PT ;  /* 0x00000010ff0f7210 */ /* 0x000fe400037fe4ff */
[----:B------:R-:W-:Y:S02]  /*12e0*/  ISETP.GE.AND P6, PT, R9, RZ, PT ;  /* 0x000000ff0900720c */ /* 0x000fe40003fc6270 */
[----:B------:R-:W-:Y:S02]  /*12f0*/  LOP3.LUT R9, R8, 0x30, RZ, 0xc0, !PT ;  /* 0x0000003008097812 */ /* 0x000fe400078ec0ff */
[----:B------:R-:W-:Y:S02]  /*1300*/  SHF.R.U32.HI R13, RZ, 0x5, R13 ;  /* 0x00000005ff0d7819 */ /* 0x000fe4000001160d */
[----:B------:R-:W-:-:S02]  /*1310*/  SEL R36, R36, R17, !P6 ;  /* 0x0000001124247207 */ /* 0x000fc40007000000 */
[----:B------:R-:W-:Y:S02]  /*1320*/  SEL R8, R15, R16, !P6 ;  /* 0x000000100f087207 */ /* 0x000fe40007000000 */
[----:B------:R-:W-:Y:S01]  /*1330*/  IADD3 R15, R9, UR4, RZ ;  /* 0x00000004090f7c10 */ /* 0x000fe2000fffe0ff */
[-C--:B------:R-:W-:Y:S01]  /*1340*/  FMUL R9, R0, R0.reuse ;  /* 0x0000000000097220 */ /* 0x080fe20000400000 */
[----:B------:R-:W-:Y:S02]  /*1350*/  LOP3.LUT R13, R13, 0x70, RZ, 0xc0, !PT ;  /* 0x000000700d0d7812 */ /* 0x000fe400078ec0ff */
[----:B------:R-:W-:Y:S02]  /*1360*/  SHF.L.U64.HI R21, R10, 0xc, R11 ;  /* 0x0000000c0a157819 */ /* 0x000fe4000001020b */
[----:B------:R-:W-:Y:S01]  /*1370*/  IADD3 R16, P6, R19, 0x1f500000, RZ ;  /* 0x1f50000013107810 */ /* 0x000fe20007fde0ff */
[----:B---3--:R-:W-:Y:S01]  /*1380*/  FMUL R12, R12, -0.5 ;  /* 0xbf0000000c0c7820 */ /* 0x008fe20000400000 */
[----:B------:R-:W-:Y:S01]  /*1390*/  IADD3 R17, R13, UR4, RZ ;  /* 0x000000040d117c10 */ /* 0x000fe2000fffe0ff */
[----:B------:R-:W-:Y:S01]  /*13a0*/  FMUL R13, R9, R0 ;  /* 0x00000000090d7220 */ /* 0x000fe20000400000 */
[----:B------:R-:W-:-:S02]  /*13b0*/  IADD3.X R18, RZ, R21, RZ, P6, !PT ;  /* 0x00000015ff127210 */ /* 0x000fc400037fe4ff */
[----:B------:R-:W-:Y:S02]  /*13c0*/  ISETP.GT.U32.AND.EX P2, PT, R38, RZ, PT, P2 ;  /* 0x000000ff2600720c */ /* 0x000fe40003f44120 */
[----:B------:R-:W-:Y:S01]  /*13d0*/  ISETP.GE.AND P6, PT, R11, RZ, PT ;  /* 0x000000ff0b00720c */ /* 0x000fe20003fc6270 */
[C---:B------:R-:W-:Y:S01]  /*13e0*/  IMAD R9, R14.reuse, 0x4, R15 ;  /* 0x000000040e097824 */ /* 0x040fe200078e020f */
[----:B------:R-:W-:Y:S01]  /*13f0*/  LEA R10, R14, R17, 0x2 ;  /* 0x000000110e0a7211 */ /* 0x000fe200078e10ff */
[----:B------:R-:W-:Y:S01]  /*1400*/  FMUL R12, R12, R13 ;  /* 0x0000000d0c0c7220 */ /* 0x000fe20000400000 */
[----:B------:R-:W-:Y:S02]  /*1410*/  ISETP.LT.AND P2, PT, R30, UR5, P2 ;  /* 0x000000051e007c0c */ /* 0x000fe40009741270 */
[----:B------:R-:W-:Y:S02]  /*1420*/  CS2R R38, SRZ ;  /* 0x0000000000267805 */ /* 0x000fe4000001ff00 */
[----:B------:R-:W-:Y:S01]  /*1430*/  SEL R14, R16, R19, !P6 ;  /* 0x00000013100e7207 */ /* 0x000fe20007000000 */
[----:B------:R-:W-:Y:S01]  /*1440*/  FMUL R40, R12, 0.000244140625 ;  /* 0x398000000c287820 */ /* 0x000fe20000400000 */
[----:B------:R-:W-:Y:S01]  /*1450*/  LOP3.LUT R36, R36, 0x1fc, R37, 0xf8, !PT ;  /* 0x000001fc24247812 */ /* 0x000fe200078ef825 */
[----:B------:R-:W-:Y:S01]  /*1460*/  ULDC.64 UR4, c[0x0][0x250] ;  /* 0x0000940000047ab9 */ /* 0x000fe20000000a00 */
[----:B------:R-:W-:-:S02]  /*1470*/  PLOP3.LUT P0, PT, P1, P0, P2, 0xfe, 0x0 ;  /* 0x000000000000781c */ /* 0x000fc40000f01f26 */
[----:B------:R-:W-:Y:S02]  /*1480*/  SEL R11, R18, R21, !P6 ;  /* 0x00000015120b7207 */ /* 0x000fe40007000000 */
[----:B------:R-:W-:-:S09]  /*1490*/  LOP3.LUT R37, R14, 0x1fc, R37, 0xf8, !PT ;  /* 0x000001fc0e257812 */ /* 0x000fd200078ef825 */
.L_x_6:
[----:B------:R-:W-:Y:S01]  /*14a0*/  MOV R32, R6 ;  /* 0x0000000600207202 */ /* 0x000fe20000000f00 */
[----:B------:R-:W-:Y:S01]  /*14b0*/  IMAD.MOV.U32 R33, RZ, RZ, R5 ;  /* 0x000000ffff217224 */ /* 0x000fe200078e0005 */
[----:B0-----:R-:W0:Y:S01]  /*14c0*/  LDC.64 R16, c[0x0][0x240] ;  /* 0x00009000ff107b82 */ /* 0x001e220000000a00 */
[----:B------:R-:W-:Y:S02]  /*14d0*/  LOP3.LUT R47, R2, R39, RZ, 0xfc, !PT ;  /* 0x00000027022f7212 */ /* 0x000fe400078efcff */
[----:B------:R-:W-:Y:S02]  /*14e0*/  CS2R R12, SRZ ;  /* 0x00000000000c7805 */ /* 0x000fe4000001ff00 */
[----:B------:R-:W-:Y:S01]  /*14f0*/  CS2R R14, SRZ ;  /* 0x00000000000e7805 */ /* 0x000fe2000001ff00 */
[----:B-1----:R1:W2:Y:S02]  /*1500*/  LDG.E.EL.U16 R41, desc[UR6][R32.64] ;  /* 0x0000000620297981 */ /* 0x0022a4000c2e1500 */
[----:B------:R-:W3:Y:S08]  /*1510*/  LDC.64 R22, c[0x0][0x210] ;  /* 0x00008400ff167b82 */ /* 0x000ef00000000a00 */
[----:B------:R-:W1:Y:S08]  /*1520*/  LDC.64 R20, c[0x0][0x218] ;  /* 0x00008600ff147b82 */ /* 0x000e700000000a00 */
[----:B------:R-:W4:Y:S01]  /*1530*/  LDC.64 R24, c[0x0][0x220] ;  /* 0x00008800ff187b82 */ /* 0x000f220000000a00 */
[----:B0-----:R-:W-:-:S07]  /*1540*/  IMAD.WIDE R34, R47, 0x2, R16 ;  /* 0x000000022f227825 */ /* 0x001fce00078e0210 */
[----:B------:R-:W0:Y:S01]  /*1550*/  LDC.64 R26, c[0x0][0x230] ;  /* 0x00008c00ff1a7b82 */ /* 0x000e220000000a00 */
[----:B-----5:R4:W5:Y:S01]  /*1560*/  @!P3 LDG.E.EF.128 R12, desc[UR6][R34.64] ;  /* 0x00000006220cb981 */ /* 0x020962000c0e1d00 */
[C---:B---3--:R-:W-:Y:S01]  /*1570*/  IMAD.WIDE R44, R47.reuse, 0x2, R22 ;  /* 0x000000022f2c7825 */ /* 0x048fe200078e0216 */
[----:B------:R-:W-:Y:S02]  /*1580*/  CS2R R28, SRZ ;  /* 0x00000000001c7805 */ /* 0x000fe4000001ff00 */
[----:B------:R-:W-:Y:S02]  /*1590*/  CS2R R30, SRZ ;  /* 0x00000000001e7805 */ /* 0x000fe4000001ff00 */
[----:B------:R-:W-:Y:S02]  /*15a0*/  CS2R R16, SRZ ;  /* 0x0000000000107805 */ /* 0x000fe4000001ff00 */
[----:B------:R-:W-:Y:S01]  /*15b0*/  CS2R R18, SRZ ;  /* 0x0000000000127805 */ /* 0x000fe2000001ff00 */
[----:B-1----:R-:W-:Y:S01]  /*15c0*/  IMAD.WIDE R32, R47, 0x2, R20 ;  /* 0x000000022f207825 */ /* 0x002fe200078e0214 */
[----:B------:R-:W-:-:S02]  /*15d0*/  CS2R R20, SRZ ;  /* 0x0000000000147805 */ /* 0x000fc4000001ff00 */
[----:B------:R-:W-:Y:S01]  /*15e0*/  CS2R R22, SRZ ;  /* 0x0000000000167805 */ /* 0x000fe2000001ff00 */
[----:B------:R1:W5:Y:S04]  /*15f0*/  @!P3 LDG.E.EF.128 R28, desc[UR6][R44.64] ;  /* 0x000000062c1cb981 */ /* 0x000368000c0e1d00 */
[----:B------:R1:W5:Y:S01]  /*1600*/  @!P3 LDG.E.EF.128 R16, desc[UR6][R32.64] ;  /* 0x000000062010b981 */ /* 0x000362000c0e1d00 */
[----:B----4-:R-:W-:Y:S01]  /*1610*/  IMAD.WIDE R34, R47, 0x2, R24 ;  /* 0x000000022f227825 */ /* 0x010fe200078e0218 */
[----:B------:R-:W-:-:S04]  /*1620*/  CS2R R24, SRZ ;  /* 0x0000000000187805 */ /* 0x000fc8000001ff00 */
[----:B------:R1:W5:Y:S01]  /*1630*/  @!P3 LDG.E.EF.128 R20, desc[UR6][R34.64] ;  /* 0x000000062214b981 */ /* 0x000362000c0e1d00 */
[----:B0-----:R-:W-:Y:S01]  /*1640*/  IMAD.WIDE R46, R47, 0x2, R26 ;  /* 0x000000022f2e7825 */ /* 0x001fe200078e021a */
[----:B------:R-:W-:-:S06]  /*1650*/  CS2R R26, SRZ ;  /* 0x00000000001a7805 */ /* 0x000fcc000001ff00 */
[----:B------:R1:W5:Y:S01]  /*1660*/  @!P3 LDG.E.EF.128 R24, desc[UR6][R46.64] ;  /* 0x000000062e18b981 */ /* 0x000362000c0e1d00 */
[----:B------:R-:W-:Y:S01]  /*1670*/  BAR.SYNC.DEFER_BLOCKING 0x0 ;  /* 0x0000000000007b1d */ /* 0x000fe20000010000 */
[----:B--2---:R-:W-:-:S05]  /*1680*/  HADD2.F32 R41, -RZ, R41.H0_H0 ;  /* 0x20000029ff297230 */ /* 0x004fca0000004100 */
[----:B------:R1:W-:Y:S02]  /*1690*/  STS [R4], R41 ;  /* 0x0000002904007388 */ /* 0x0003e40000000800 */
[----:B------:R-:W-:Y:S06]  /*16a0*/  BAR.SYNC.DEFER_BLOCKING 0x0 ;  /* 0x0000000000007b1d */ /* 0x000fec0000010000 */
[----:B-1----:R-:W-:Y:S05]  /*16b0*/  @P0 BRA `(.L_x_1) ;  /* 0x00000008002c0947 */ /* 0x002fea0003800000 */
[----:B-----5:R-:W-:Y:S01]  /*16c0*/  HADD2.F32 R32, -RZ, R31.H1_H1 ;  /* 0x3000001fff207230 */ /* 0x020fe20000004100 */
[----:B------:R-:W-:Y:S01]  /*16d0*/  ISETP.NE.U32.AND P1, PT, R42, -0x1, PT ;  /* 0xffffffff2a00780c */ /* 0x000fe20003f25070 */
[----:B------:R-:W-:Y:S01]  /*16e0*/  HADD2.F32 R33, -RZ, R19.H1_H1 ;  /* 0x30000013ff217230 */ /* 0x000fe20000004100 */
[----:B------:R-:W-:Y:S01]  /*16f0*/  BSSY B0, `(.L_x_2) ;  /* 0x000007a000007945 */ /* 0x000fe20003800000 */
[----:B------:R-:W-:Y:S01]  /*1700*/  HADD2.F32 R34, -RZ, R19.H0_H0 ;  /* 0x20000013ff227230 */ /* 0x000fe20000004100 */
[----:B------:R-:W-:Y:S01]  /*1710*/  ISETP.NE.AND.EX P1, PT, R43, -0x1, PT, P1 ;  /* 0xffffffff2b00780c */ /* 0x000fe20003f25310 */
[----:B------:R-:W-:Y:S02]  /*1720*/  HADD2.F32 R31, -RZ, R31.H0_H0 ;  /* 0x2000001fff1f7230 */ /* 0x000fe40000004100 */
[----:B------:R-:W-:Y:S01]  /*1730*/  FADD R32, R32, R33 ;  /* 0x0000002120207221 */ /* 0x000fe20000000000 */
[----:B------:R-:W-:Y:S02]  /*1740*/  HADD2.F32 R19, -RZ, R23.H1_H1 ;  /* 0x30000017ff137230 */ /* 0x000fe40000004100 */
[----:B------:R-:W-:-:S02]  /*1750*/  HADD2.F32 R46, -RZ, R23.H0_H0 ;  /* 0x20000017ff2e7230 */ /* 0x000fc40000004100 */
[----:B------:R-:W-:Y:S01]  /*1760*/  FADD R31, R31, R34 ;  /* 0x000000221f1f7221 */ /* 0x000fe20000000000 */
[----:B------:R-:W-:Y:S02]  /*1770*/  HADD2.F32 R41, -RZ, R20.H1_H1 ;  /* 0x30000014ff297230 */ /* 0x000fe40000004100 */
[----:B------:R-:W-:Y:S02]  /*1780*/  FADD R44, R32, R19 ;  /* 0x00000013202c7221 */ /* 0x000fe40000000000 */
[----:B------:R-:W0:Y:S01]  /*1790*/  LDS.128 R32, [R3+0x10] ;  /* 0x0000100003207984 */ /* 0x000e220000000c00 */
[----:B------:R-:W-:Y:S01]  /*17a0*/  FADD R23, R31, R46 ;  /* 0x0000002e1f177221 */ /* 0x000fe20000000000 */
[----:B------:R-:W-:Y:S02]  /*17b0*/  HADD2.F32 R31, -RZ, R30.H1_H1 ;  /* 0x3000001eff1f7230 */ /* 0x000fe40000004100 */
[----:B------:R-:W-:Y:S02]  /*17c0*/  HADD2.F32 R46, -RZ, R17.H0_H0 ;  /* 0x20000011ff2e7230 */ /* 0x000fe40000004100 */
[----:B0-----:R-:W-:Y:S01]  /*17d0*/  FMUL R19, R44, R35 ;  /* 0x000000232c137220 */ /* 0x001fe20000400000 */
[----:B------:R-:W-:-:S02]  /*17e0*/  HADD2.F32 R35, -RZ, R30.H0_H0 ;  /* 0x2000001eff237230 */ /* 0x000fc40000004100 */
[----:B------:R-:W-:Y:S01]  /*17f0*/  FMUL R23, R34, R23 ;  /* 0x0000001722177220 */ /* 0x000fe20000400000 */
[----:B------:R-:W-:Y:S02]  /*1800*/  HADD2.F32 R30, -RZ, R18.H1_H1 ;  /* 0x30000012ff1e7230 */ /* 0x000fe40000004100 */
[-C--:B------:R-:W-:Y:S01]  /*1810*/  FMUL R19, R19, R0.reuse ;  /* 0x0000000013137220 */ /* 0x080fe20000400000 */
[----:B------:R-:W-:Y:S02]  /*1820*/  HADD2.F32 R18, -RZ, R18.H0_H0 ;  /* 0x20000012ff127230 */ /* 0x000fe40000004100 */
[----:B------:R-:W-:Y:S01]  /*1830*/  FMUL R23, R23, R0 ;  /* 0x0000000017177220 */ /* 0x000fe20000400000 */
[----:B------:R-:W-:Y:S02]  /*1840*/  HADD2.F32 R44, -RZ, R17.H1_H1 ;  /* 0x30000011ff2c7230 */ /* 0x000fe40000004100 */
[----:B------:R-:W-:Y:S01]  /*1850*/  FADD R30, R31, R30 ;  /* 0x0000001e1f1e7221 */ /* 0x000fe20000000000 */
[----:B------:R-:W-:-:S02]  /*1860*/  HADD2.F32 R31, -RZ, R22.H1_H1 ;  /* 0x30000016ff1f7230 */ /* 0x000fc40000004100 */
[----:B------:R-:W-:Y:S01]  /*1870*/  FADD R18, R35, R18 ;  /* 0x0000001223127221 */ /* 0x000fe20000000000 */
[----:B------:R-:W-:Y:S02]  /*1880*/  HADD2.F32 R17, -RZ, R22.H0_H0 ;  /* 0x20000016ff117230 */ /* 0x000fe40000004100 */
[----:B------:R-:W-:Y:S02]  /*1890*/  HADD2.F32 R22, -RZ, R16.H1_H1 ;  /* 0x30000010ff167230 */ /* 0x000fe40000004100 */
[----:B------:R-:W-:Y:S01]  /*18a0*/  FADD R30, R30, R31 ;  /* 0x0000001f1e1e7221 */ /* 0x000fe20000000000 */
[----:B------:R-:W-:Y:S02]  /*18b0*/  HADD2.F32 R31, -RZ, R29.H1_H1 ;  /* 0x3000001dff1f7230 */ /* 0x000fe40000004100 */
[----:B------:R-:W-:-:S03]  /*18c0*/  HADD2.F32 R29, -RZ, R29.H0_H0 ;  /* 0x2000001dff1d7230 */ /* 0x000fc60000004100 */
[----:B------:R-:W-:Y:S01]  /*18d0*/  FADD R44, R31, R44 ;  /* 0x0000002c1f2c7221 */ /* 0x000fe20000000000 */
[----:B------:R-:W-:Y:S01]  /*18e0*/  FADD R31, R18, R17 ;  /* 0x00000011121f7221 */ /* 0x000fe20000000000 */
[----:B------:R-:W-:Y:S01]  /*18f0*/  FADD R46, R29, R46 ;  /* 0x0000002e1d2e7221 */ /* 0x000fe20000000000 */
[----:B------:R-:W-:Y:S02]  /*1900*/  HADD2.F32 R29, -RZ, R21.H1_H1 ;  /* 0x30000015ff1d7230 */ /* 0x000fe40000004100 */
[----:B------:R-:W-:Y:S01]  /*1910*/  FMUL R31, R32, R31 ;  /* 0x0000001f201f7220 */ /* 0x000fe20000400000 */
[----:B------:R-:W-:Y:S02]  /*1920*/  HADD2.F32 R17, -RZ, R21.H0_H0 ;  /* 0x20000015ff117230 */ /* 0x000fe40000004100 */
[----:B------:R-:W-:Y:S01]  /*1930*/  FADD R18, R44, R29 ;  /* 0x0000001d2c127221 */ /* 0x000fe20000000000 */
[----:B------:R-:W-:Y:S01]  /*1940*/  FMUL R29, R33, R30 ;  /* 0x0000001e211d7220 */ /* 0x000fe20000400000 */
[----:B------:R-:W-:Y:S01]  /*1950*/  HADD2.F32 R21, -RZ, R28.H1_H1 ;  /* 0x3000001cff157230 */ /* 0x000fe20000004100 */
[----:B------:R-:W0:Y:S01]  /*1960*/  LDS.128 R32, [R3] ;  /* 0x0000000003207984 */ /* 0x000e220000000c00 */
[----:B------:R-:W-:-:S02]  /*1970*/  HADD2.F32 R28, -RZ, R28.H0_H0 ;  /* 0x2000001cff1c7230 */ /* 0x000fc40000004100 */
[-C--:B------:R-:W-:Y:S01]  /*1980*/  FMUL R29, R29, R0.reuse ;  /* 0x000000001d1d7220 */ /* 0x080fe20000400000 */
[----:B------:R-:W-:Y:S01]  /*1990*/  FADD R17, R46, R17 ;  /* 0x000000112e117221 */ /* 0x000fe20000000000 */
[----:B------:R-:W-:Y:S01]  /*19a0*/  FADD R22, R21, R22 ;  /* 0x0000001615167221 */ /* 0x000fe20000000000 */
[----:B------:R-:W-:Y:S02]  /*19b0*/  HADD2.F32 R21, -RZ, R16.H0_H0 ;  /* 0x20000010ff157230 */ /* 0x000fe40000004100 */
[----:B------:R-:W-:Y:S01]  /*19c0*/  FMUL R31, R31, R0 ;  /* 0x000000001f1f7220 */ /* 0x000fe20000400000 */
[----:B------:R-:W-:Y:S01]  /*19d0*/  HADD2.F32 R16, -RZ, R27.H1_H1 ;  /* 0x3000001bff107230 */ /* 0x000fe20000004100 */
[----:B------:R-:W-:Y:S01]  /*19e0*/  LOP3.LUT R30, R38, R8, RZ, 0xfc, !PT ;  /* 0x00000008261e7212 */ /* 0x000fe200078efcff */
[----:B------:R-:W-:Y:S02]  /*19f0*/  HADD2.F32 R27, -RZ, R27.H0_H0 ;  /* 0x2000001bff1b7230 */ /* 0x000fe40000004100 */
[----:B------:R-:W-:Y:S01]  /*1a00*/  FADD R28, R28, R21 ;  /* 0x000000151c1c7221 */ /* 0x000fe20000000000 */
[----:B------:R-:W-:-:S02]  /*1a10*/  FADD R16, R16, R16 ;  /* 0x0000001010107221 */ /* 0x000fc40000000000 */
[----:B------:R-:W-:Y:S02]  /*1a20*/  FADD R27, R27, R27 ;  /* 0x0000001b1b1b7221 */ /* 0x000fe40000000000 */
[----:B------:R-:W-:Y:S01]  /*1a30*/  FFMA R21, R40, R16, R19 ;  /* 0x0000001028157223 */ /* 0x000fe20000000013 */
[----:B------:R-:W-:Y:S02]  /*1a40*/  HADD2.F32 R19, -RZ, R20.H0_H0 ;  /* 0x20000014ff137230 */ /* 0x000fe40000004100 */
[----:B------:R-:W-:Y:S01]  /*1a50*/  FADD R16, R22, R41 ;  /* 0x0000002916107221 */ /* 0x000fe20000000000 */
[----:B------:R-:W-:Y:S02]  /*1a60*/  HADD2.F32 R20, -RZ, R26.H1_H1 ;  /* 0x3000001aff147230 */ /* 0x000fe40000004100 */
[----:B------:R-:W-:Y:S01]  /*1a70*/  FFMA R23, R40, R27, R23 ;  /* 0x0000001b28177223 */ /* 0x000fe20000000017 */
[----:B------:R-:W-:Y:S02]  /*1a80*/  HADD2.F32 R27, -RZ, R25.H1_H1 ;  /* 0x30000019ff1b7230 */ /* 0x000fe40000004100 */
[----:B------:R-:W-:Y:S01]  /*1a90*/  FADD R19, R28, R19 ;  /* 0x000000131c137221 */ /* 0x000fe20000000000 */
[----:B------:R-:W-:-:S02]  /*1aa0*/  HADD2.F32 R28, -RZ, R24.H1_H1 ;  /* 0x30000018ff1c7230 */ /* 0x000fc40000004100 */
[----:B------:R-:W-:Y:S01]  /*1ab0*/  FADD R20, R20, R20 ;  /* 0x0000001414147221 */ /* 0x000fe20000000000 */
[----:B------:R-:W-:Y:S02]  /*1ac0*/  HADD2.F32 R26, -RZ, R26.H0_H0 ;  /* 0x2000001aff1a7230 */ /* 0x000fe40000004100 */
[----:B------:R-:W-:Y:S01]  /*1ad0*/  FADD R27, R27, R27 ;  /* 0x0000001b1b1b7221 */ /* 0x000fe20000000000 */
[----:B------:R-:W-:Y:S02]  /*1ae0*/  HADD2.F32 R22, -RZ, R15.H0_H0 ;  /* 0x2000000fff167230 */ /* 0x000fe40000004100 */
[----:B------:R-:W-:Y:S01]  /*1af0*/  FFMA R29, R40, R20, R29 ;  /* 0x00000014281d7223 */ /* 0x000fe2000000001d */
[----:B------:R-:W-:Y:S02]  /*1b00*/  HADD2.F32 R20, -RZ, R15.H1_H1 ;  /* 0x3000000fff147230 */ /* 0x000fe40000004100 */
[----:B------:R-:W-:Y:S01]  /*1b10*/  FADD R26, R26, R26 ;  /* 0x0000001a1a1a7221 */ /* 0x000fe20000000000 */
[----:B------:R-:W-:-:S02]  /*1b20*/  HADD2.F32 R25, -RZ, R25.H0_H0 ;  /* 0x20000019ff197230 */ /* 0x000fc40000004100 */
[----:B------:R-:W-:Y:S01]  /*1b30*/  FADD R15, R23, R22 ;  /* 0x00000016170f7221 */ /* 0x000fe20000000000 */
[----:B------:R-:W-:Y:S02]  /*1b40*/  HADD2.F32 R24, -RZ, R24.H0_H0 ;  /* 0x20000018ff187230 */ /* 0x000fe40000004100 */
[----:B------:R-:W-:Y:S01]  /*1b50*/  FADD R20, R21, R20 ;  /* 0x0000001415147221 */ /* 0x000fe20000000000 */
[----:B------:R-:W-:Y:S02]  /*1b60*/  HADD2.F32 R21, -RZ, R14.H0_H0 ;  /* 0x2000000eff157230 */ /* 0x000fe40000004100 */
[----:B------:R-:W-:Y:S01]  /*1b70*/  FADD R25, R25, R25 ;  /* 0x0000001919197221 */ /* 0x000fe20000000000 */
[----:B------:R-:W-:Y:S01]  /*1b80*/  FADD R28, R28, R28 ;  /* 0x0000001c1c1c7221 */ /* 0x000fe20000000000 */
[----:B------:R-:W-:Y:S01]  /*1b90*/  FADD R24, R24, R24 ;  /* 0x0000001818187221 */ /* 0x000fe20000000000 */
[----:B------:R-:W-:Y:S02]  /*1ba0*/  HADD2.F32 R22, -RZ, R13.H0_H0 ;  /* 0x2000000dff167230 */ /* 0x000fe40000004100 */
[----:B0-----:R-:W-:Y:S01]  /*1bb0*/  FMUL R35, R18, R35 ;  /* 0x0000002312237220 */ /* 0x001fe20000400000 */
[----:B------:R-:W-:Y:S01]  /*1bc0*/  FMUL R17, R34, R17 ;  /* 0x0000001122117220 */ /* 0x000fe20000400000 */
[----:B------:R-:W-:Y:S01]  /*1bd0*/  FMUL R33, R33, R16 ;  /* 0x0000001021217220 */ /* 0x000fe20000400000 */
[----:B------:R-:W-:Y:S01]  /*1be0*/  FMUL R19, R32, R19 ;  /* 0x0000001320137220 */ /* 0x000fe20000400000 */
[----:B------:R-:W-:Y:S01]  /*1bf0*/  FMUL R35, R35, R0 ;  /* 0x0000000023237220 */ /* 0x000fe20000400000 */
[----:B------:R-:W-:-:S02]  /*1c00*/  HADD2.F32 R18, -RZ, R14.H1_H1 ;  /* 0x3000000eff127230 */ /* 0x000fc40000004100 */
[-C--:B------:R-:W-:Y:S01]  /*1c10*/  FMUL R17, R17, R0.reuse ;  /* 0x0000000011117220 */ /* 0x080fe20000400000 */
[-C--:B------:R-:W-:Y:S01]  /*1c20*/  FMUL R33, R33, R0.reuse ;  /* 0x0000000021217220 */ /* 0x080fe20000400000 */
[----:B------:R-:W-:Y:S01]  /*1c30*/  FMUL R19, R19, R0 ;  /* 0x0000000013137220 */ /* 0x000fe20000400000 */
[----:B------:R-:W-:Y:S02]  /*1c40*/  HADD2.F32 R14, -RZ, R13.H1_H1 ;  /* 0x3000000dff0e7230 */ /* 0x000fe40000004100 */
[C---:B------:R-:W-:Y:S01]  /*1c50*/  FFMA R27, R40.reuse, R27, R35 ;  /* 0x0000001b281b7223 */ /* 0x040fe20000000023 */
[----:B------:R-:W-:Y:S02]  /*1c60*/  HADD2.F32 R13, -RZ, R12.H1_H1 ;  /* 0x3000000cff0d7230 */ /* 0x000fe40000004100 */
[C---:B------:R-:W-:Y:S01]  /*1c70*/  FFMA R26, R40.reuse, R26, R31 ;  /* 0x0000001a281a7223 */ /* 0x040fe2000000001f */
[----:B------:R-:W-:Y:S02]  /*1c80*/  HADD2.F32 R12, -RZ, R12.H0_H0 ;  /* 0x2000000cff0c7230 */ /* 0x000fe40000004100 */
[C---:B------:R-:W-:Y:S01]  /*1c90*/  FFMA R17, R40.reuse, R25, R17 ;  /* 0x0000001928117223 */ /* 0x040fe20000000011 */
[C---:B------:R-:W-:Y:S01]  /*1ca0*/  FFMA R28, R40.reuse, R28, R33 ;  /* 0x0000001c281c7223 */ /* 0x040fe20000000021 */
[----:B------:R-:W-:Y:S01]  /*1cb0*/  FFMA R19, R40, R24, R19 ;  /* 0x0000001828137223 */ /* 0x000fe20000000013 */
[----:B------:R-:W-:Y:S01]  /*1cc0*/  FADD R18, R29, R18 ;  /* 0x000000121d127221 */ /* 0x000fe20000000000 */
[----:B------:R-:W-:Y:S01]  /*1cd0*/  FADD R27, R27, R14 ;  /* 0x0000000e1b1b7221 */ /* 0x000fe20000000000 */
[----:B------:R-:W-:Y:S01]  /*1ce0*/  FADD R21, R26, R21 ;  /* 0x000000151a157221 */ /* 0x000fe20000000000 */
[----:B------:R-:W-:Y:S01]  /*1cf0*/  FADD R14, R17, R22 ;  /* 0x00000016110e7221 */ /* 0x000fe20000000000 */
[----:B------:R-:W-:Y:S01]  /*1d00*/  FADD R12, R19, R12 ;  /* 0x0000000c130c7221 */ /* 0x000fe20000000000 */
[----:B------:R-:W-:Y:S01]  /*1d10*/  FADD R13, R28, R13 ;  /* 0x0000000d1c0d7221 */ /* 0x000fe20000000000 */
[----:B------:R-:W-:-:S02]  /*1d20*/  SEL R17, R18, RZ, P1 ;  /* 0x000000ff12117207 */ /* 0x000fc40000800000 */
[----:B------:R-:W-:Y:S02]  /*1d30*/  SEL R18, R15, RZ, P1 ;  /* 0x000000ff0f127207 */ /* 0x000fe40000800000 */
[----:B------:R-:W-:Y:S02]  /*1d40*/  SEL R16, R21, RZ, P1 ;  /* 0x000000ff15107207 */ /* 0x000fe40000800000 */
[----:B------:R-:W-:Y:S02]  /*1d50*/  SEL R12, R12, RZ, P1 ;  /* 0x000000ff0c0c7207 */ /* 0x000fe40000800000 */
[----:B------:R-:W-:Y:S02]  /*1d60*/  SEL R13, R13, RZ, P1 ;  /* 0x000000ff0d0d7207 */ /* 0x000fe40000800000 */
[----:B------:R-:W-:Y:S02]  /*1d70*/  SEL R14, R14, RZ, P1 ;  /* 0x000000ff0e0e7207 */ /* 0x000fe40000800000 */
[----:B------:R-:W-:Y:S01]  /*1d80*/  SEL R15, R27, RZ, P1 ;  /* 0x000000ff1b0f7207 */ /* 0x000fe20000800000 */
[----:B------:R-:W-:Y:S01]  /*1d90*/  BAR.SYNC.DEFER_BLOCKING 0x0 ;  /* 0x0000000000007b1d */ /* 0x000fe20000010000 */
[----:B------:R-:W-:-:S02]  /*1da0*/  SEL R19, R20, RZ, P1 ;  /* 0x000000ff14137207 */ /* 0x000fc40000800000 */
[C---:B------:R-:W-:Y:S02]  /*1db0*/  LOP3.LUT R25, R39.reuse, R36, RZ, 0xfc, !PT ;  /* 0x0000002427197212 */ /* 0x040fe400078efcff */
[----:B------:R-:W-:-:S03]  /*1dc0*/  LOP3.LUT R27, R39, R37, RZ, 0xfc, !PT ;  /* 0x00000025271b7212 */ /* 0x000fc600078efcff */
[----:B------:R-:W-:Y:S01]  /*1dd0*/  BAR.SYNC.DEFER_BLOCKING 0x0 ;  /* 0x0000000000007b1d */ /* 0x000fe20000010000 */
[----:B------:R-:W-:Y:S02]  /*1de0*/  LEA R24, P1, R25, UR4, 0x2 ;  /* 0x0000000419187c11 */ /* 0x000fe4000f8210ff */
[----:B------:R-:W-:Y:S02]  /*1df0*/  LEA R26, P2, R27, UR4, 0x2 ;  /* 0x000000041b1a7c11 */ /* 0x000fe4000f8410ff */
[----:B------:R-:W-:Y:S02]  /*1e00*/  LOP3.LUT R28, R38, R11, RZ, 0xfc, !PT ;  /* 0x0000000b261c7212 */ /* 0x000fe400078efcff */
[----:B------:R-:W-:Y:S01]  /*1e10*/  LEA.HI.X R25, R25, UR5, R30, 0x2, P1 ;  /* 0x0000000519197c11 */ /* 0x000fe200088f141e */
[----:B------:R0:W-:Y:S04]  /*1e20*/  STS.128 [R7], R12 ;  /* 0x0000000c07007388 */ /* 0x0001e80000000c00 */
[----:B------:R0:W-:Y:S01]  /*1e30*/  STS.128 [R7+0x10], R16 ;  /* 0x0000101007007388 */ /* 0x0001e20000000c00 */
[----:B------:R-:W-:Y:S06]  /*1e40*/  BAR.SYNC.DEFER_BLOCKING 0x0 ;  /* 0x0000000000007b1d */ /* 0x000fec0000010000 */
[----:B------:R0:W1:Y:S01]  /*1e50*/  LDS.128 R20, [R10+0x2000] ;  /* 0x002000000a147984 */ /* 0x0000620000000c00 */
[----:B------:R-:W-:Y:S05]  /*1e60*/  @P4 BRA `(.L_x_3) ;  /* 0x0000000000084947 */ /* 0x000fea0003800000 */
[----:B0-----:R-:W0:Y:S04]  /*1e70*/  LDS.128 R12, [R9] ;  /* 0x00000000090c7984 */ /* 0x001e280000000c00 */
[----:B0-----:R0:W-:Y:S02]  /*1e80*/  REDG.E.ADD.F32x4.FTZ.RN.STRONG.GPU desc[UR6][R24.64], R12 ;  /* 0x0000000c180079a6 */ /* 0x0011e4000c10f786 */
.L_x_3:
[----:B------:R-:W-:Y:S05]  /*1e90*/  BSYNC B0 ;  /* 0x0000000000007941 */ /* 0x000fea0003800000 */
.L_x_2:
[----:B------:R-:W-:Y:S01]  /*1ea0*/  BSSY B0, `(.L_x_4) ;  /* 0x0000004000007945 */ /* 0x000fe20003800000 */
[----:B------:R-:W-:-:S03]  /*1eb0*/  LEA.HI.X R27, R27, UR5, R28, 0x2, P2 ;  /* 0x000000051b1b7c11 */ /* 0x000fc600090f141c */
[----:B------:R-:W-:Y:S05]  /*1ec0*/  @P5 BRA `(.L_x_5) ;  /* 0x0000000000045947 */ /* 0x000fea0003800000 */
[----:B-1----:R1:W-:Y:S02]  /*1ed0*/  REDG.E.ADD.F32x4.FTZ.RN.STRONG.GPU desc[UR6][R26.64], R20 ;  /* 0x000000141a0079a6 */ /* 0x0023e4000c10f786 */
.L_x_5:
[----:B------:R-:W-:Y:S05]  /*1ee0*/  BSYNC B0 ;  /* 0x0000000000007941 */ /* 0x000fea0003800000 */
.L_x_4:
[----:B------:R-:W-:Y:S02]  /*1ef0*/  IADD3 R39, P1, R39, 0x200, RZ ;  /* 0x0000020027277810 */ /* 0x000fe40007f3e0ff */
[----:B------:R-:W-:Y:S02]  /*1f00*/  IADD3 R6, P2, R6, 0x400, RZ ;  /* 0x0000040006067810 */ /* 0x000fe40007f5e0ff */
[----:B------:R-:W-:Y:S02]  /*1f10*/  IADD3.X R38, RZ, R38, RZ, P1, !PT ;  /* 0x00000026ff267210 */ /* 0x000fe40000ffe4ff */
[----:B------:R-:W-:Y:S02]  /*1f20*/  ISETP.GE.U32.AND P1, PT, R39, 0x1000, PT ;  /* 0x000010002700780c */ /* 0x000fe40003f26070 */
[----:B------:R-:W-:Y:S02]  /*1f30*/  IADD3.X R5, RZ, R5, RZ, P2, !PT ;  /* 0x00000005ff057210 */ /* 0x000fe400017fe4ff */
[----:B------:R-:W-:-:S13]  /*1f40*/  ISETP.GE.U32.AND.EX P1, PT, R38, RZ, PT, P1 ;  /* 0x000000ff2600720c */ /* 0x000fda0003f26110 */
[----:B------:R-:W-:Y:S05]  /*1f50*/  @!P1 BRA `(.L_x_6) ;  /* 0xfffffff400509947 */ /* 0x000fea000383ffff */
[----:B------:R-:W-:Y:S05]  /*1f60*/  EXIT ;  /* 0x000000000000794d */ /* 0x000fea0003800000 */
.L_x_1:
[----:B------:R-:W-:Y:S01]  /*1f70*/  MOV R0, 0x0 ;  /* 0x0000000000007802 */ /* 0x000fe20000000f00 */
[----:B------:R-:W-:Y:S01]  /*1f80*/  ULDC.64 UR4, c[0x4][0x18] ;  /* 0x0100060000047ab9 */ /* 0x000fe20000000a00 */
[----:B------:R-:W-:Y:S01]  /*1f90*/  ULDC.64 UR6, c[0x4][0x8] ;  /* 0x0100020000067ab9 */ /* 0x000fe20000000a00 */
[----:B------:R-:W-:Y:S01]  /*1fa0*/  IMAD.U32 R4, RZ, RZ, UR4 ;  /* 0x00000004ff047e24 */ /* 0x000fe2000f8e00ff */
[----:B------:R0:W1:Y:S01]  /*1fb0*/  LDC.64 R2, c[0x4][R0] ;  /* 0x0100000000027b82 */ /* 0x0000620000000a00 */
[----:B------:R-:W-:Y:S01]  /*1fc0*/  MOV R5, UR5 ;  /* 0x0000000500057c02 */ /* 0x000fe20008000f00 */
[----:B------:R-:W-:Y:S01]  /*1fd0*/  ULDC.64 UR4, c[0x4][0x10] ;  /* 0x0100040000047ab9 */ /* 0x000fe20000000a00 */
[----:B-----5:R-:W-:Y:S01]  /*1fe0*/  HFMA2.MMA R12, -RZ, RZ, 0, 5.9604644775390625e-08 ;  /* 0x00000001ff0c7435 */ /* 0x020fe200000001ff */
[----:B------:R-:W-:Y:S01]  /*1ff0*/  MOV R6, UR4 ;  /* 0x0000000400067c02 */ /* 0x000fe20008000f00 */
[----:B------:R-:W-:Y:S01]  /*2000*/  IMAD.U32 R7, RZ, RZ, UR5 ;  /* 0x00000005ff077e24 */ /* 0x000fe2000f8e00ff */
[----:B------:R-:W-:Y:S01]  /*2010*/  MOV R10, UR6 ;  /* 0x00000006000a7c02 */ /* 0x000fe20008000f00 */
[----:B------:R-:W-:Y:S01]  /*2020*/  IMAD.MOV.U32 R8, RZ, RZ, 0x5c ;  /* 0x0000005cff087424 */ /* 0x000fe200078e00ff */
[----:B0-----:R-:W-:-:S07]  /*2030*/  MOV R11, UR7 ;  /* 0x00000007000b7c02 */ /* 0x001fce0008000f00 */
[----:B------:R-:W-:Y:S02]  /*2040*/  LEPC R20, `(.L_x_7) ;  /* 0x000000002014794e */ /* 0x000fe40000000000 */
[----:B------:R-:W-:-:S07]  /*2050*/  MOV R13, RZ ;  /* 0x000000ff000d7202 */ /* 0x000fce0000000f00 */
[----:B-1----:R-:W-:Y:S05]  /*2060*/  CALL.ABS.NOINC R2 ;  /* 0x0000000002007343 */ /* 0x002fea0003c00000 */
.L_x_7:
[----:B------:R-:W-:Y:S05]  /*2070*/  BRA `(.L_x_7) ;  /* 0xfffffffc00fc7947 */ /* 0x000fea000383ffff */
.L_x_8:
[----:B------:R-:W-:-:S00]  /*2080*/  BRA `(.L_x_8) ;  /* 0xfffffffc00fc7947 */ /* 0x000fc0000383ffff */
[----:B------:R-:W-:-:S00]  /*2090*/  NOP ;  /* 0x0000000000007918 */ /* 0x000fc00000000000 */
        /* <DEDUP_REMOVED lines=14> */
.L_x_9:


//--------------------- .nv.global.init           --------------------------
	.section	.nv.global.init,"aw",@progbits
.nv.global.init:
	.type		assertFunc_0,@object
	.size		assertFunc_0,(assertMessage_0 - assertFunc_0)
assertFunc_0:
        /*0000*/ 	.byte	0x75, 0x6e, 0x6b, 0x6e, 0x6f, 0x77, 0x6e, 0x00
	.type		assertMessage_0,@object
	.size		assertMessage_0,(assertFile_0 - assertMessage_0)
assertMessage_0:
        /*0008*/ 	.byte	0x69, 0x6e, 0x64, 0x65, 0x78, 0x20, 0x6f, 0x75, 0x74, 0x20, 0x6f, 0x66, 0x20, 0x62, 0x6f, 0x75
        /*0018*/ 	.byte	0x6e, 0x64, 0x73, 0x3a, 0x20, 0x30, 0x20, 0x3c, 0x3d, 0x20, 0x74, 0x6d, 0x70, 0x34, 0x39, 0x20
        /*0028*/ 	.byte	0x3c, 0x20, 0x31, 0x32, 0x38, 0x32, 0x35, 0x36, 0x00
	.type		assertFile_0,@object
	.size		assertFile_0,(.L_1 - assertFile_0)
assertFile_0:
        /*0031*/ 	.byte	0x2e, 0x2f, 0x6c, 0x6f, 0x63, 0x61, 0x6c, 0x5f, 0x63, 0x61, 0x63, 0x68, 0x65, 0x2f, 0x6d, 0x33
        /*0041*/ 	.byte	0x2f, 0x63, 0x6d, 0x33, 0x78, 0x6d, 0x6f, 0x67, 0x66, 0x69, 0x70, 0x32, 0x6a, 0x6c, 0x69, 0x73
        /*0051*/ 	.byte	0x36, 0x6e, 0x64, 0x67, 0x7a, 0x34, 0x32, 0x68, 0x61, 0x79, 0x32, 0x61, 0x78, 0x76, 0x73, 0x6b
        /*0061*/ 	.byte	0x70, 0x61, 0x36, 0x34, 0x65, 0x6f, 0x78, 0x61, 0x64, 0x62, 0x74, 0x66, 0x67, 0x79, 0x6b, 0x35
        /*0071*/ 	.byte	0x67, 0x76, 0x74, 0x32, 0x63, 0x2e, 0x70, 0x79, 0x00
.L_1:


//--------------------- .nv.shared.triton_red_fused__to_copy_add_div_embedding_dense_backward_mul_pow_sum_13 --------------------------
	.section	.nv.shared.triton_red_fused__to_copy_add_div_embedding_dense_backward_mul_pow_sum_13,"aw",@nobits
	.sectionflags	@""
	.align	16
	.zero		1024


//--------------------- .nv.constant0.triton_red_fused__to_copy_add_div_embedding_dense_backward_mul_pow_sum_13 --------------------------
	.section	.nv.constant0.triton_red_fused__to_copy_add_div_embedding_dense_backward_mul_pow_sum_13,"a",@progbits
	.sectionflags	@""
	.align	4
.nv.constant0.triton_red_fused__to_copy_add_div_embedding_dense_backward_mul_pow_sum_13:
	.zero		616


//--------------------- SYMBOLS --------------------------

	.type		__assertfail,@function
